	.target	sm_90a

	.elftype	@"ET_EXEC"


//--------------------- .note.nv.tkinfo           --------------------------
	.section	.note.nv.tkinfo,"",@"SHT_NOTE"
	.sectionflags	@"SHF_NOTE_NV_TKINFO"
	.tkinfo
        /*0018*/ 	.word	0x00000002
        /*0030*/ 	.string	""
        /*0030*/ 	.string	"ptxas"
        /*0030*/ 	.string	"Cuda compilation tools, release 13.0, V13.0.88"
        /*0030*/ 	.string	"Build cuda_13.0.r13.0/compiler.36424714_0"
        /*0030*/ 	.string	"-v  -suppress-debug-info  -lineinfo  -arch sm_90a "



//--------------------- .note.nv.cuinfo           --------------------------
	.section	.note.nv.cuinfo,"",@"SHT_NOTE"
	.sectionflags	@"SHF_NOTE_NV_CUINFO"
        /*0018*/ 	.short	0x0002
        /*001a*/ 	.short	0x005a
        /*001c*/ 	.short	0x0082
	.zero		2


//--------------------- .nv.info                  --------------------------
	.section	.nv.info,"",@"SHT_CUDA_INFO"
	.align	4


	//----- nvinfo : EIATTR_REGCOUNT
	.align		4
        /*0000*/ 	.byte	0x04, 0x2f
        /*0002*/ 	.short	(.L_1 - .L_0)
	.align		4
.L_0:
        /*0004*/ 	.word	index@(matmul_kernel)
        /*0008*/ 	.word	0x000000ff


	//----- nvinfo : EIATTR_FRAME_SIZE
	.align		4
.L_1:
        /*000c*/ 	.byte	0x04, 0x11
        /*000e*/ 	.short	(.L_3 - .L_2)
	.align		4
.L_2:
        /*0010*/ 	.word	index@(matmul_kernel)
        /*0014*/ 	.word	0x00000018


	//----- nvinfo : EIATTR_MIN_STACK_SIZE
	.align		4
.L_3:
        /*0018*/ 	.byte	0x04, 0x12
        /*001a*/ 	.short	(.L_5 - .L_4)
	.align		4
.L_4:
        /*001c*/ 	.word	index@(matmul_kernel)
        /*0020*/ 	.word	0x00000018
.L_5:


//--------------------- .nv.compat                --------------------------
	.section	.nv.compat,"",@"SHT_CUDA_COMPAT_INFO"
	.align	4
        /*0000*/ 	.byte	0x02, 0x09, 0x01, 0x00, 0x02, 0x02, 0x04, 0x00, 0x02, 0x05, 0x05, 0x00, 0x03, 0x07, 0x01, 0x01
        /*0010*/ 	.byte	0x02, 0x03, 0x00, 0x00, 0x02, 0x06, 0x01, 0x00, 0x04, 0x0b, 0x08, 0x00, 0x00, 0x00, 0x00, 0x00
        /*0020*/ 	.byte	0x00, 0x00, 0x00, 0x00


//--------------------- .nv.info.matmul_kernel    --------------------------
	.section	.nv.info.matmul_kernel,"",@"SHT_CUDA_INFO"
	.sectionflags	@""
	.align	4


	//----- nvinfo : EIATTR_CUDA_API_VERSION
	.align		4
        /*0000*/ 	.byte	0x04, 0x37
        /*0002*/ 	.short	(.L_7 - .L_6)
.L_6:
        /*0004*/ 	.word	0x00000082


	//----- nvinfo : EIATTR_KPARAM_INFO
	.align		4
.L_7:
        /*0008*/ 	.byte	0x04, 0x17
        /*000a*/ 	.short	(.L_9 - .L_8)
.L_8:
        /*000c*/ 	.word	0x00000000
        /*0010*/ 	.short	0x000d
        /*0012*/ 	.short	0x0048
        /*0014*/ 	.byte	0x00, 0xf4, 0x21, 0x00


	//----- nvinfo : EIATTR_KPARAM_INFO
	.align		4
.L_9:
        /*0018*/ 	.byte	0x04, 0x17
        /*001a*/ 	.short	(.L_11 - .L_10)
.L_10:
        /*001c*/ 	.word	0x00000000
        /*0020*/ 	.short	0x000c
        /*0022*/ 	.short	0x0040
        /*0024*/ 	.byte	0x00, 0xf4, 0x21, 0x00


	//----- nvinfo : EIATTR_KPARAM_INFO
	.align		4
.L_11:
        /*0028*/ 	.byte	0x04, 0x17
        /*002a*/ 	.short	(.L_13 - .L_12)
.L_12:
        /*002c*/ 	.word	0x00000000
        /*0030*/ 	.short	0x000b
        /*0032*/ 	.short	0x0038
        /*0034*/ 	.byte	0x00, 0xf0, 0x11, 0x00


	//----- nvinfo : EIATTR_KPARAM_INFO
	.align		4
.L_13:
        /*0038*/ 	.byte	0x04, 0x17
        /*003a*/ 	.short	(.L_15 - .L_14)
.L_14:
        /*003c*/ 	.word	0x00000000
        /*0040*/ 	.short	0x000a
        /*0042*/ 	.short	0x0034
        /*0044*/ 	.byte	0x00, 0xf0, 0x11, 0x00


	//----- nvinfo : EIATTR_KPARAM_INFO
	.align		4
.L_15:
        /*0048*/ 	.byte	0x04, 0x17
        /*004a*/ 	.short	(.L_17 - .L_16)
.L_16:
        /*004c*/ 	.word	0x00000000
        /*0050*/ 	.short	0x0009
        /*0052*/ 	.short	0x0030
        /*0054*/ 	.byte	0x00, 0xf0, 0x11, 0x00


	//----- nvinfo : EIATTR_KPARAM_INFO
	.align		4
.L_17:
        /*0058*/ 	.byte	0x04, 0x17
        /*005a*/ 	.short	(.L_19 - .L_18)
.L_18:
        /*005c*/ 	.word	0x00000000
        /*0060*/ 	.short	0x0008
        /*0062*/ 	.short	0x002c
        /*0064*/ 	.byte	0x00, 0xf0, 0x11, 0x00


	//----- nvinfo : EIATTR_KPARAM_INFO
	.align		4
.L_19:
        /*0068*/ 	.byte	0x04, 0x17
        /*006a*/ 	.short	(.L_21 - .L_20)
.L_20:
        /*006c*/ 	.word	0x00000000
        /*0070*/ 	.short	0x0007
        /*0072*/ 	.short	0x0028
        /*0074*/ 	.byte	0x00, 0xf0, 0x11, 0x00


	//----- nvinfo : EIATTR_KPARAM_INFO
	.align		4
.L_21:
        /*0078*/ 	.byte	0x04, 0x17
        /*007a*/ 	.short	(.L_23 - .L_22)
.L_22:
        /*007c*/ 	.word	0x00000000
        /*0080*/ 	.short	0x0006
        /*0082*/ 	.short	0x0024
        /*0084*/ 	.byte	0x00, 0xf0, 0x11, 0x00


	//----- nvinfo : EIATTR_KPARAM_INFO
	.align		4
.L_23:
        /*0088*/ 	.byte	0x04, 0x17
        /*008a*/ 	.short	(.L_25 - .L_24)
.L_24:
        /*008c*/ 	.word	0x00000000
        /*0090*/ 	.short	0x0005
        /*0092*/ 	.short	0x0020
        /*0094*/ 	.byte	0x00, 0xf0, 0x11, 0x00


	//----- nvinfo : EIATTR_KPARAM_INFO
	.align		4
.L_25:
        /*0098*/ 	.byte	0x04, 0x17
        /*009a*/ 	.short	(.L_27 - .L_26)
.L_26:
        /*009c*/ 	.word	0x00000000
        /*00a0*/ 	.short	0x0004
        /*00a2*/ 	.short	0x001c
        /*00a4*/ 	.byte	0x00, 0xf0, 0x11, 0x00


	//----- nvinfo : EIATTR_KPARAM_INFO
	.align		4
.L_27:
        /*00a8*/ 	.byte	0x04, 0x17
        /*00aa*/ 	.short	(.L_29 - .L_28)
.L_28:
        /*00ac*/ 	.word	0x00000000
        /*00b0*/ 	.short	0x0003
        /*00b2*/ 	.short	0x0018
        /*00b4*/ 	.byte	0x00, 0xf0, 0x11, 0x00


	//----- nvinfo : EIATTR_KPARAM_INFO
	.align		4
.L_29:
        /*00b8*/ 	.byte	0x04, 0x17
        /*00ba*/ 	.short	(.L_31 - .L_30)
.L_30:
        /*00bc*/ 	.word	0x00000000
        /*00c0*/ 	.short	0x0002
        /*00c2*/ 	.short	0x0010
        /*00c4*/ 	.byte	0x00, 0xf4, 0x21, 0x00


	//----- nvinfo : EIATTR_KPARAM_INFO
	.align		4
.L_31:
        /*00c8*/ 	.byte	0x04, 0x17
        /*00ca*/ 	.short	(.L_33 - .L_32)
.L_32:
        /*00cc*/ 	.word	0x00000000
        /*00d0*/ 	.short	0x0001
        /*00d2*/ 	.short	0x0008
        /*00d4*/ 	.byte	0x00, 0xf4, 0x21, 0x00


	//----- nvinfo : EIATTR_KPARAM_INFO
	.align		4
.L_33:
        /*00d8*/ 	.byte	0x04, 0x17
        /*00da*/ 	.short	(.L_35 - .L_34)
.L_34:
        /*00dc*/ 	.word	0x00000000
        /*00e0*/ 	.short	0x0000
        /*00e2*/ 	.short	0x0000
        /*00e4*/ 	.byte	0x00, 0xf4, 0x21, 0x00


	//----- nvinfo : EIATTR_SPARSE_MMA_MASK
	.align		4
.L_35:
        /*00e8*/ 	.byte	0x03, 0x50
        /*00ea*/ 	.short	0x0000


	//----- nvinfo : EIATTR_MAXREG_COUNT
	.align		4
        /*00ec*/ 	.byte	0x03, 0x1b
        /*00ee*/ 	.short	0x00ff


	//----- nvinfo : EIATTR_NUM_BARRIERS
	.align		4
        /*00f0*/ 	.byte	0x02, 0x4c
        /*00f2*/ 	.byte	0x01
	.zero		1


	//----- nvinfo : EIATTR_ANNOTATIONS
	.align		4
        /*00f4*/ 	.byte	0x04, 0x55
        /*00f6*/ 	.short	(.L_37 - .L_36)


	//   ....[0]....
.L_36:
        /*00f8*/ 	.word	0x00000001
        /*00fc*/ 	.byte	0xc0, 0x00, 0x00, 0x00, 0x01, 0x00, 0x00, 0x00, 0x80, 0x15, 0x00, 0x00, 0x01, 0x00, 0x00, 0x00
        /*010c*/ 	.byte	0x70, 0x56, 0x00, 0x00, 0x01, 0x00, 0x00, 0x00, 0x60, 0x6c, 0x00, 0x00, 0x01, 0x00, 0x00, 0x00
        /*011c*/ 	.byte	0x00, 0x88, 0x00, 0x00, 0x01, 0x00, 0x00, 0x00, 0x50, 0x88, 0x00, 0x00, 0x01, 0x00, 0x00, 0x00
        /*012c*/ 	.byte	0x90, 0x88, 0x00, 0x00


	//----- nvinfo : EIATTR_MERCURY_ISA_VERSION
	.align		4
.L_37:
        /*0130*/ 	.byte	0x03, 0x5f
        /*0132*/ 	.short	0x0101


	//----- nvinfo : EIATTR_EXIT_INSTR_OFFSETS
	.align		4
        /*0134*/ 	.byte	0x04, 0x1c
        /*0136*/ 	.short	(.L_39 - .L_38)


	//   ....[0]....
.L_38:
        /*0138*/ 	.word	0x0000d140


	//   ....[1]....
        /*013c*/ 	.word	0x0000d160


	//----- nvinfo : EIATTR_REQNTID
	.align		4
.L_39:
        /*0140*/ 	.byte	0x04, 0x10
        /*0142*/ 	.short	(.L_41 - .L_40)
.L_40:
        /*0144*/ 	.word	0x00000080
        /*0148*/ 	.word	0x00000001
        /*014c*/ 	.word	0x00000001


	//----- nvinfo : EIATTR_CBANK_PARAM_SIZE
	.align		4
.L_41:
        /*0150*/ 	.byte	0x03, 0x19
        /*0152*/ 	.short	0x0050


	//----- nvinfo : EIATTR_PARAM_CBANK
	.align		4
        /*0154*/ 	.byte	0x04, 0x0a
        /*0156*/ 	.short	(.L_43 - .L_42)
	.align		4
.L_42:
        /*0158*/ 	.word	index@(.nv.constant0.matmul_kernel)
        /*015c*/ 	.short	0x0210
        /*015e*/ 	.short	0x0050


	//----- nvinfo : EIATTR_SW_WAR
	.align		4
.L_43:
        /*0160*/ 	.byte	0x04, 0x36
        /*0162*/ 	.short	(.L_45 - .L_44)
.L_44:
        /*0164*/ 	.word	0x00000008
.L_45:


//--------------------- .nv.callgraph             --------------------------
	.section	.nv.callgraph,"",@"SHT_CUDA_CALLGRAPH"
	.align	4
	.sectionentsize	8
	.align		4
        /*0000*/ 	.word	0x00000000
	.align		4
        /*0004*/ 	.word	0xffffffff
	.align		4
        /*0008*/ 	.word	0x00000000
	.align		4
        /*000c*/ 	.word	0xfffffffe
	.align		4
        /*0010*/ 	.word	0x00000000
	.align		4
        /*0014*/ 	.word	0xfffffffd
	.align		4
        /*0018*/ 	.word	0x00000000
	.align		4
        /*001c*/ 	.word	0xfffffffc


//--------------------- .text.matmul_kernel       --------------------------
	.section	.text.matmul_kernel,"ax",@progbits
	.align	128
        .global         matmul_kernel
        .type           matmul_kernel,@function
        .size           matmul_kernel,(.L_x_3 - matmul_kernel)
        .other          matmul_kernel,@"STO_CUDA_ENTRY STV_DEFAULT"
matmul_kernel:
.text.matmul_kernel:
[----:B------:R-:W1:Y:S08]  /*0000*/  LDC R1, c[0x0][0x28] ;  /* 0x00000a00ff017b82 */ /* 0x000e700000000800 */
[----:B------:R-:W2:Y:S01]  /*0010*/  LDC.64 R2, c[0x0][0x228] ;  /* 0x00008a00ff027b82 */ /* 0x000ea20000000a00 */
[----:B-1----:R-:W-:Y:S01]  /*0020*/  VIADD R1, R1, 0xffffffe8 ;  /* 0xffffffe801017836 */ /* 0x002fe20000000000 */
[----:B------:R-:W1:Y:S01]  /*0030*/  S2R R5, SR_CTAID.X ;  /* 0x0000000000057919 */ /* 0x000e620000002500 */
[----:B------:R-:W-:Y:S01]  /*0040*/  ULDC.64 UR6, c[0x0][0x210] ;  /* 0x0000840000067ab9 */ /* 0x000fe20000000a00 */
[----:B------:R-:W-:Y:S01]  /*0050*/  UMOV UR8, 0x400 ;  /* 0x0000040000087882 */ /* 0x000fe20000000000 */
[----:B------:R-:W-:Y:S01]  /*0060*/  ULDC.64 UR16, c[0x0][0x208] ;  /* 0x0000820000107ab9 */ /* 0x000fe20000000a00 */
[----:B------:R-:W3:Y:S01]  /*0070*/  S2R R170, SR_TID.X ;  /* 0x0000000000aa7919 */ /* 0x000ee20000002100 */
[----:B------:R-:W-:Y:S01]  /*0080*/  ULDC UR9, c[0x0][0x240] ;  /* 0x0000900000097ab9 */ /* 0x000fe20000000800 */
[----:B------:R-:W4:Y:S08]  /*0090*/  LDC.64 R168, c[0x0][0x230] ;  /* 0x00008c00ffa87b82 */ /* 0x000f300000000a00 */
[----:B------:R-:W5:Y:S01]  /*00a0*/  LDC.64 R158, c[0x0][0x238] ;  /* 0x00008e00ff9e7b82 */ /* 0x000f620000000a00 */
[----:B--2---:R-:W-:Y:S01]  /*00b0*/  IMAD.MOV.U32 R153, RZ, RZ, R3 ;  /* 0x000000ffff997224 */ /* 0x004fe200078e0003 */
[----:B------:R2:W-:Y:S01]  /*00c0*/  STL.64 [R1+0x8], R2 ;  /* 0x0000080201007387 */ /* 0x0005e20000100a00 */
[----:B------:R-:W-:-:S05]  /*00d0*/  IMAD.MOV.U32 R171, RZ, RZ, R2 ;  /* 0x000000ffffab7224 */ /* 0x000fca00078e0002 */
[----:B------:R-:W3:Y:S01]  /*00e0*/  S2UR UR4, SR_CgaCtaId ;  /* 0x00000000000479c3 */ /* 0x000ee20000008800 */
[----:B------:R-:W-:Y:S02]  /*00f0*/  VIADD R0, R153, 0x7f ;  /* 0x0000007f99007836 */ /* 0x000fe40000000000 */
[C---:B----4-:R-:W-:Y:S01]  /*0100*/  VIADD R37, R168.reuse, 0xffffffc3 ;  /* 0xffffffc3a8257836 */ /* 0x050fe20000000000 */
[----:B-1----:R-:W-:Y:S01]  /*0110*/  IABS R8, R5 ;  /* 0x0000000500087213 */ /* 0x002fe20000000000 */
[C---:B------:R-:W-:Y:S01]  /*0120*/  VIADD R41, R168.reuse, 0xffffffdd ;  /* 0xffffffdda8297836 */ /* 0x040fe20000000000 */
[----:B--2---:R-:W-:Y:S01]  /*0130*/  SHF.R.S32.HI R3, RZ, 0x1f, R0 ;  /* 0x0000001fff037819 */ /* 0x004fe20000011400 */
[----:B------:R-:W-:Y:S02]  /*0140*/  VIADD R45, R168, 0xffffffd9 ;  /* 0xffffffd9a82d7836 */ /* 0x000fe40000000000 */
[C---:B-----5:R-:W-:Y:S01]  /*0150*/  IMAD.SHL.U32 R238, R158.reuse, 0x2, RZ ;  /* 0x000000029eee7824 */ /* 0x060fe200078e00ff */
[----:B------:R-:W-:Y:S01]  /*0160*/  LEA.HI R3, R3, R0, RZ, 0x7 ;  /* 0x0000000003037211 */ /* 0x000fe200078f38ff */
[----:B------:R-:W-:-:S02]  /*0170*/  IMAD.SHL.U32 R206, R158, 0x4, RZ ;  /* 0x000000049ece7824 */ /* 0x000fc400078e00ff */
[C---:B------:R-:W-:Y:S01]  /*0180*/  IMAD R210, R158.reuse, 0x18, RZ ;  /* 0x000000189ed27824 */ /* 0x040fe200078e02ff */
[----:B------:R-:W-:Y:S01]  /*0190*/  SHF.R.S32.HI R4, RZ, 0x7, R3 ;  /* 0x00000007ff047819 */ /* 0x000fe20000011403 */
[C---:B------:R-:W-:Y:S02]  /*01a0*/  IMAD R235, R158.reuse, 0x6, RZ ;  /* 0x000000069eeb7824 */ /* 0x040fe400078e02ff */
[C---:B------:R-:W-:Y:S01]  /*01b0*/  IMAD R212, R158.reuse, 0xc, RZ ;  /* 0x0000000c9ed47824 */ /* 0x040fe200078e02ff */
[-C--:B------:R-:W-:Y:S01]  /*01c0*/  IABS R7, R4.reuse ;  /* 0x0000000400077213 */ /* 0x080fe20000000000 */
[C---:B------:R-:W-:Y:S01]  /*01d0*/  IMAD.SHL.U32 R233, R158.reuse, 0x8, RZ ;  /* 0x000000089ee97824 */ /* 0x040fe200078e00ff */
[----:B------:R-:W-:Y:S01]  /*01e0*/  IABS R10, R4 ;  /* 0x00000004000a7213 */ /* 0x000fe20000000000 */
[C---:B------:R-:W-:Y:S01]  /*01f0*/  IMAD R237, R158.reuse, 0x3, RZ ;  /* 0x000000039eed7824 */ /* 0x040fe200078e02ff */
[----:B------:R-:W1:Y:S01]  /*0200*/  I2F.RP R0, R7 ;  /* 0x0000000700007306 */ /* 0x000e620000209400 */
[C---:B------:R-:W-:Y:S01]  /*0210*/  IMAD R109, R158.reuse, 0x28, RZ ;  /* 0x000000289e6d7824 */ /* 0x040fe200078e02ff */
[----:B---3--:R-:W-:Y:S01]  /*0220*/  ULEA UR8, UR4, UR8, 0x18 ;  /* 0x0000000804087291 */ /* 0x008fe2000f8ec03f */
[----:B------:R-:W-:-:S02]  /*0230*/  IMAD R211, R158, 0x14, RZ ;  /* 0x000000149ed37824 */ /* 0x000fc400078e02ff */
[C---:B------:R-:W-:Y:S01]  /*0240*/  IMAD R231, R158.reuse, 0xa, RZ ;  /* 0x0000000a9ee77824 */ /* 0x040fe200078e02ff */
[----:B------:R-:W-:Y:S01]  /*0250*/  ULDC.64 UR4, c[0x0][0x218] ;  /* 0x0000860000047ab9 */ /* 0x000fe20000000a00 */
[C---:B------:R-:W-:Y:S02]  /*0260*/  IMAD R236, R158.reuse, 0x5, RZ ;  /* 0x000000059eec7824 */ /* 0x040fe400078e02ff */
[C---:B------:R-:W-:Y:S02]  /*0270*/  IMAD R113, R158.reuse, 0x30, RZ ;  /* 0x000000309e717824 */ /* 0x040fe400078e02ff */
[C---:B------:R-:W-:Y:S02]  /*0280*/  IMAD R209, R158.reuse, 0x1c, RZ ;  /* 0x0000001c9ed17824 */ /* 0x040fe400078e02ff */
[C---:B------:R-:W-:Y:S01]  /*0290*/  IMAD R234, R158.reuse, 0x7, RZ ;  /* 0x000000079eea7824 */ /* 0x040fe200078e02ff */
[----:B-1----:R-:W1:Y:S01]  /*02a0*/  MUFU.RCP R0, R0 ;  /* 0x0000000000007308 */ /* 0x002e620000001000 */
[----:B------:R-:W-:-:S02]  /*02b0*/  IMAD R117, R158, 0x38, RZ ;  /* 0x000000389e757824 */ /* 0x000fc400078e02ff */
[C---:B------:R-:W-:Y:S02]  /*02c0*/  IMAD R107, R158.reuse, 0x24, RZ ;  /* 0x000000249e6b7824 */ /* 0x040fe400078e02ff */
[C---:B------:R-:W-:Y:S02]  /*02d0*/  IMAD R228, R158.reuse, 0xe, RZ ;  /* 0x0000000e9ee47824 */ /* 0x040fe400078e02ff */
[C---:B------:R-:W-:Y:S02]  /*02e0*/  IMAD R232, R158.reuse, 0x9, RZ ;  /* 0x000000099ee87824 */ /* 0x040fe400078e02ff */
[C---:B------:R-:W-:Y:S02]  /*02f0*/  IMAD R111, R158.reuse, 0x2c, RZ ;  /* 0x0000002c9e6f7824 */ /* 0x040fe400078e02ff */
[C---:B------:R-:W-:Y:S02]  /*0300*/  IMAD.SHL.U32 R226, R158.reuse, 0x10, RZ ;  /* 0x000000109ee27824 */ /* 0x040fe400078e00ff */
[----:B------:R-:W-:-:S02]  /*0310*/  IMAD R230, R158, 0xb, RZ ;  /* 0x0000000b9ee67824 */ /* 0x000fc400078e02ff */
[----:B------:R-:W-:Y:S02]  /*0320*/  IMAD R125, R158, 0x48, RZ ;  /* 0x000000489e7d7824 */ /* 0x000fe400078e02ff */
[----:B-1----:R-:W-:Y:S02]  /*0330*/  VIADD R2, R0, 0xffffffe ;  /* 0x0ffffffe00027836 */ /* 0x002fe40000000000 */
[----:B------:R-:W-:Y:S01]  /*0340*/  IMAD.MOV R0, RZ, RZ, -R10 ;  /* 0x000000ffff007224 */ /* 0x000fe200078e0a0a */
[----:B------:R-:W-:Y:S01]  /*0350*/  LOP3.LUT R10, R170, 0x7f, RZ, 0xc0, !PT ;  /* 0x0000007faa0a7812 */ /* 0x000fe200078ec0ff */
[----:B------:R1:W2:Y:S01]  /*0360*/  F2I.FTZ.U32.TRUNC.NTZ R3, R2 ;  /* 0x0000000200037305 */ /* 0x0002a2000021f000 */
[C---:B------:R-:W-:Y:S02]  /*0370*/  IMAD R115, R158.reuse, 0x34, RZ ;  /* 0x000000349e737824 */ /* 0x040fe400078e02ff */
[----:B------:R-:W-:Y:S02]  /*0380*/  IMAD R224, R158, 0x12, RZ ;  /* 0x000000129ee07824 */ /* 0x000fe400078e02ff */
[----:B------:R-:W-:-:S02]  /*0390*/  IMAD.SHL.U32 R207, R10, 0x4, RZ ;  /* 0x000000040acf7824 */ /* 0x000fc400078e00ff */
[C---:B------:R-:W-:Y:S02]  /*03a0*/  IMAD R229, R158.reuse, 0xd, RZ ;  /* 0x0000000d9ee57824 */ /* 0x040fe400078e02ff */
[----:B-1----:R-:W-:Y:S02]  /*03b0*/  IMAD.MOV.U32 R2, RZ, RZ, RZ ;  /* 0x000000ffff027224 */ /* 0x002fe400078e00ff */
[C---:B------:R-:W-:Y:S02]  /*03c0*/  IMAD R129, R158.reuse, 0x50, RZ ;  /* 0x000000509e817824 */ /* 0x040fe400078e02ff */
[C---:B------:R-:W-:Y:S02]  /*03d0*/  IMAD R119, R158.reuse, 0x3c, RZ ;  /* 0x0000003c9e777824 */ /* 0x040fe400078e02ff */
[----:B--2---:R-:W-:Y:S02]  /*03e0*/  IMAD.MOV R6, RZ, RZ, -R3 ;  /* 0x000000ffff067224 */ /* 0x004fe400078e0a03 */
[----:B------:R-:W-:-:S02]  /*03f0*/  IMAD R227, R158, 0xf, RZ ;  /* 0x0000000f9ee37824 */ /* 0x000fc400078e02ff */
[----:B------:R-:W-:Y:S02]  /*0400*/  IMAD R9, R6, R7, RZ ;  /* 0x0000000706097224 */ /* 0x000fe400078e02ff */
[----:B------:R-:W-:Y:S02]  /*0410*/  IMAD.MOV.U32 R6, RZ, RZ, R8 ;  /* 0x000000ffff067224 */ /* 0x000fe400078e0008 */
[----:B------:R-:W-:Y:S01]  /*0420*/  IMAD.HI.U32 R3, R3, R9, R2 ;  /* 0x0000000903037227 */ /* 0x000fe200078e0002 */
[----:B------:R-:W-:-:S03]  /*0430*/  IABS R9, R153 ;  /* 0x0000009900097213 */ /* 0x000fc60000000000 */
[----:B------:R-:W-:Y:S02]  /*0440*/  IMAD R133, R158, 0x58, RZ ;  /* 0x000000589e857824 */ /* 0x000fe400078e02ff */
[----:B------:R-:W-:-:S04]  /*0450*/  IMAD.HI.U32 R3, R3, R6, RZ ;  /* 0x0000000603037227 */ /* 0x000fc800078e00ff */
[----:B------:R-:W-:Y:S02]  /*0460*/  IMAD R0, R3, R0, R6 ;  /* 0x0000000003007224 */ /* 0x000fe400078e0206 */
[C---:B------:R-:W-:Y:S02]  /*0470*/  IMAD R123, R158.reuse, 0x44, RZ ;  /* 0x000000449e7b7824 */ /* 0x040fe400078e02ff */
[C---:B------:R-:W-:Y:S01]  /*0480*/  IMAD R220, R158.reuse, 0x16, RZ ;  /* 0x000000169edc7824 */ /* 0x040fe200078e02ff */
[----:B------:R-:W-:Y:S01]  /*0490*/  ISETP.GT.U32.AND P1, PT, R7, R0, PT ;  /* 0x000000000700720c */ /* 0x000fe20003f24070 */
[C---:B------:R-:W-:Y:S02]  /*04a0*/  IMAD R225, R158.reuse, 0x11, RZ ;  /* 0x000000119ee17824 */ /* 0x040fe400078e02ff */
[C---:B------:R-:W-:Y:S02]  /*04b0*/  IMAD R137, R158.reuse, 0x60, RZ ;  /* 0x000000609e897824 */ /* 0x040fe400078e02ff */
[----:B------:R-:W-:-:S02]  /*04c0*/  IMAD R127, R158, 0x4c, RZ ;  /* 0x0000004c9e7f7824 */ /* 0x000fc400078e02ff */
[C---:B------:R-:W-:Y:S02]  /*04d0*/  IMAD R223, R158.reuse, 0x13, RZ ;  /* 0x000000139edf7824 */ /* 0x040fe400078e02ff */
[C---:B------:R-:W-:Y:S02]  /*04e0*/  IMAD R141, R158.reuse, 0x68, RZ ;  /* 0x000000689e8d7824 */ /* 0x040fe400078e02ff */
[----:B------:R-:W-:Y:S02]  /*04f0*/  IMAD R131, R158, 0x54, RZ ;  /* 0x000000549e837824 */ /* 0x000fe400078e02ff */
[----:B------:R-:W-:Y:S02]  /*0500*/  @!P1 IMAD.IADD R0, R0, 0x1, -R7 ;  /* 0x0000000100009824 */ /* 0x000fe400078e0a07 */
[----:B------:R-:W-:Y:S01]  /*0510*/  @!P1 VIADD R3, R3, 0x1 ;  /* 0x0000000103039836 */ /* 0x000fe20000000000 */
[----:B------:R-:W-:Y:S01]  /*0520*/  ISETP.NE.AND P1, PT, R4, RZ, PT ;  /* 0x000000ff0400720c */ /* 0x000fe20003f25270 */
[----:B------:R-:W-:Y:S01]  /*0530*/  IMAD R217, R158, 0x1a, RZ ;  /* 0x0000001a9ed97824 */ /* 0x000fe200078e02ff */
[----:B------:R-:W-:Y:S01]  /*0540*/  ISETP.GE.U32.AND P0, PT, R0, R7, PT ;  /* 0x000000070000720c */ /* 0x000fe20003f06070 */
[C---:B------:R-:W-:Y:S01]  /*0550*/  IMAD R221, R158.reuse, 0x15, RZ ;  /* 0x000000159edd7824 */ /* 0x040fe200078e02ff */
[----:B------:R-:W-:Y:S01]  /*0560*/  LOP3.LUT R0, R5, R4, RZ, 0x3c, !PT ;  /* 0x0000000405007212 */ /* 0x000fe200078e3cff */
[----:B------:R-:W-:-:S02]  /*0570*/  IMAD R145, R158, 0x70, RZ ;  /* 0x000000709e917824 */ /* 0x000fc400078e02ff */
[----:B------:R-:W-:Y:S01]  /*0580*/  IMAD R135, R158, 0x5c, RZ ;  /* 0x0000005c9e877824 */ /* 0x000fe200078e02ff */
[----:B------:R-:W-:Y:S01]  /*0590*/  ISETP.GE.AND P2, PT, R0, RZ, PT ;  /* 0x000000ff0000720c */ /* 0x000fe20003f46270 */
[----:B------:R-:W-:Y:S02]  /*05a0*/  VIADD R0, R171, 0x7f ;  /* 0x0000007fab007836 */ /* 0x000fe40000000000 */
[C---:B------:R-:W-:Y:S02]  /*05b0*/  IMAD R219, R158.reuse, 0x17, RZ ;  /* 0x000000179edb7824 */ /* 0x040fe400078e02ff */
[C---:B------:R-:W-:Y:S02]  /*05c0*/  IMAD R149, R158.reuse, 0x78, RZ ;  /* 0x000000789e957824 */ /* 0x040fe400078e02ff */
[----:B------:R-:W-:Y:S02]  /*05d0*/  @P0 VIADD R3, R3, 0x1 ;  /* 0x0000000103030836 */ /* 0x000fe40000000000 */
[----:B------:R-:W-:-:S02]  /*05e0*/  IMAD R139, R158, 0x64, RZ ;  /* 0x000000649e8b7824 */ /* 0x000fc400078e02ff */
[----:B------:R-:W-:Y:S01]  /*05f0*/  IMAD.MOV.U32 R12, RZ, RZ, R3 ;  /* 0x000000ffff0c7224 */ /* 0x000fe200078e0003 */
[----:B------:R-:W-:Y:S01]  /*0600*/  SHF.R.S32.HI R3, RZ, 0x1f, R0 ;  /* 0x0000001fff037819 */ /* 0x000fe20000011400 */
[C---:B------:R-:W-:Y:S02]  /*0610*/  IMAD R214, R158.reuse, 0x1e, RZ ;  /* 0x0000001e9ed67824 */ /* 0x040fe400078e02ff */
[----:B------:R-:W-:Y:S01]  /*0620*/  @!P2 IMAD.MOV R12, RZ, RZ, -R12 ;  /* 0x000000ffff0ca224 */ /* 0x000fe200078e0a0c */
[----:B------:R-:W-:Y:S01]  /*0630*/  LEA.HI R3, R3, R0, RZ, 0x7 ;  /* 0x0000000003037211 */ /* 0x000fe200078f38ff */
[C---:B------:R-:W-:Y:S01]  /*0640*/  IMAD R218, R158.reuse, 0x19, RZ ;  /* 0x000000199eda7824 */ /* 0x040fe200078e02ff */
[----:B------:R-:W-:Y:S01]  /*0650*/  @!P1 LOP3.LUT R12, RZ, R4, RZ, 0x33, !PT ;  /* 0x00000004ff0c9212 */ /* 0x000fe200078e33ff */
[C---:B------:R-:W-:Y:S02]  /*0660*/  IMAD R143, R158.reuse, 0x6c, RZ ;  /* 0x0000006c9e8f7824 */ /* 0x040fe400078e02ff */
[----:B------:R-:W-:Y:S01]  /*0670*/  IMAD R216, R158, 0x1b, RZ ;  /* 0x0000001b9ed87824 */ /* 0x000fe200078e02ff */
[----:B------:R-:W-:Y:S01]  /*0680*/  LEA.HI.SX32 R3, R3, -R12, 0x19 ;  /* 0x8000000c03037211 */ /* 0x000fe200078fcaff */
[----:B------:R-:W-:-:S02]  /*0690*/  IMAD.MOV R6, RZ, RZ, -R12 ;  /* 0x000000ffff067224 */ /* 0x000fc400078e0a0c */
[----:B------:R-:W-:Y:S01]  /*06a0*/  IMAD R147, R158, 0x74, RZ ;  /* 0x000000749e937824 */ /* 0x000fe200078e02ff */
[----:B------:R-:W-:Y:S01]  /*06b0*/  VIMNMX R13, R3, 0x1, PT ;  /* 0x00000001030d7848 */ /* 0x000fe20003fe0100 */
[----:B------:R-:W-:Y:S02]  /*06c0*/  IMAD R14, R4, R6, R5 ;  /* 0x00000006040e7224 */ /* 0x000fe400078e0205 */
[C---:B------:R-:W-:Y:S01]  /*06d0*/  IMAD R215, R158.reuse, 0x1d, RZ ;  /* 0x0000001d9ed77824 */ /* 0x040fe200078e02ff */
[-C--:B------:R-:W-:Y:S01]  /*06e0*/  IABS R7, R13.reuse ;  /* 0x0000000d00077213 */ /* 0x080fe20000000000 */
[----:B------:R-:W-:Y:S01]  /*06f0*/  IMAD R213, R158, 0x1f, RZ ;  /* 0x0000001f9ed57824 */ /* 0x000fe200078e02ff */
[----:B------:R-:W-:Y:S01]  /*0700*/  IABS R4, R14 ;  /* 0x0000000e00047213 */ /* 0x000fe20000000000 */
[C---:B------:R-:W-:Y:S01]  /*0710*/  VIADD R49, R168.reuse, 0xffffffd5 ;  /* 0xffffffd5a8317836 */ /* 0x040fe20000000000 */
[----:B------:R-:W1:Y:S01]  /*0720*/  I2F.RP R0, R7 ;  /* 0x0000000700007306 */ /* 0x000e620000209400 */
[----:B------:R-:W-:Y:S01]  /*0730*/  IABS R6, R13 ;  /* 0x0000000d00067213 */ /* 0x000fe20000000000 */
[----:B------:R-:W-:-:S02]  /*0740*/  VIADD R53, R168, 0xffffffd1 ;  /* 0xffffffd1a8357836 */ /* 0x000fc40000000000 */
[----:B------:R-:W-:Y:S02]  /*0750*/  VIADD R187, R168, 0xffffffc0 ;  /* 0xffffffc0a8bb7836 */ /* 0x000fe40000000000 */
[----:B------:R-:W-:Y:S02]  /*0760*/  IMAD.SHL.U32 R186, R159, 0x20, RZ ;  /* 0x000000209fba7824 */ /* 0x000fe400078e00ff */
[----:B-1----:R-:W1:Y:S02]  /*0770*/  MUFU.RCP R0, R0 ;  /* 0x0000000000007308 */ /* 0x002e640000001000 */
[----:B-1----:R-:W-:-:S06]  /*0780*/  VIADD R2, R0, 0xffffffe ;  /* 0x0ffffffe00027836 */ /* 0x002fcc0000000000 */
[----:B------:R1:W2:Y:S02]  /*0790*/  F2I.FTZ.U32.TRUNC.NTZ R3, R2 ;  /* 0x0000000200037305 */ /* 0x0002a4000021f000 */
[----:B-1----:R-:W-:Y:S02]  /*07a0*/  IMAD.MOV.U32 R2, RZ, RZ, RZ ;  /* 0x000000ffff027224 */ /* 0x002fe400078e00ff */
[----:B--2---:R-:W-:-:S04]  /*07b0*/  IMAD.MOV R8, RZ, RZ, -R3 ;  /* 0x000000ffff087224 */ /* 0x004fc800078e0a03 */
[----:B------:R-:W-:-:S04]  /*07c0*/  IMAD R5, R8, R7, RZ ;  /* 0x0000000708057224 */ /* 0x000fc800078e02ff */
[----:B------:R-:W-:-:S04]  /*07d0*/  IMAD.HI.U32 R0, R3, R5, R2 ;  /* 0x0000000503007227 */ /* 0x000fc800078e0002 */
[----:B------:R-:W-:Y:S01]  /*07e0*/  IMAD.MOV.U32 R5, RZ, RZ, R4 ;  /* 0x000000ffff057224 */ /* 0x000fe200078e0004 */
[----:B------:R-:W-:Y:S01]  /*07f0*/  IABS R4, R171 ;  /* 0x000000ab00047213 */ /* 0x000fe20000000000 */
[----:B------:R-:W-:Y:S02]  /*0800*/  IMAD.MOV R2, RZ, RZ, -R6 ;  /* 0x000000ffff027224 */ /* 0x000fe400078e0a06 */
[----:B------:R-:W-:-:S04]  /*0810*/  IMAD.HI.U32 R0, R0, R5, RZ ;  /* 0x0000000500007227 */ /* 0x000fc800078e00ff */
[----:B------:R-:W-:Y:S02]  /*0820*/  IMAD.MOV.U32 R3, RZ, RZ, R9 ;  /* 0x000000ffff037224 */ /* 0x000fe400078e0009 */
[----:B------:R-:W-:Y:S02]  /*0830*/  IMAD R2, R0, R2, R5 ;  /* 0x0000000200027224 */ /* 0x000fe400078e0205 */
[----:B------:R-:W1:Y:S03]  /*0840*/  I2F.RP R6, R3 ;  /* 0x0000000300067306 */ /* 0x000e660000209400 */
[----:B------:R-:W-:-:S05]  /*0850*/  ISETP.GT.U32.AND P1, PT, R7, R2, PT ;  /* 0x000000020700720c */ /* 0x000fca0003f24070 */
[----:B------:R-:W2:Y:S08]  /*0860*/  I2F.RP R5, R4 ;  /* 0x0000000400057306 */ /* 0x000eb00000209400 */
[----:B-1----:R-:W1:Y:S01]  /*0870*/  MUFU.RCP R6, R6 ;  /* 0x0000000600067308 */ /* 0x002e620000001000 */
[----:B------:R-:W-:Y:S02]  /*0880*/  @!P1 IMAD.IADD R2, R2, 0x1, -R7 ;  /* 0x0000000102029824 */ /* 0x000fe400078e0a07 */
[----:B------:R-:W-:Y:S01]  /*0890*/  @!P1 VIADD R0, R0, 0x1 ;  /* 0x0000000100009836 */ /* 0x000fe20000000000 */
[----:B------:R-:W-:-:S02]  /*08a0*/  ISETP.NE.AND P1, PT, R13, RZ, PT ;  /* 0x000000ff0d00720c */ /* 0x000fc40003f25270 */
[----:B------:R-:W-:Y:S02]  /*08b0*/  ISETP.GE.U32.AND P0, PT, R2, R7, PT ;  /* 0x000000070200720c */ /* 0x000fe40003f06070 */
[----:B--2---:R-:W2:Y:S01]  /*08c0*/  MUFU.RCP R5, R5 ;  /* 0x0000000500057308 */ /* 0x004ea20000001000 */
[----:B------:R-:W-:-:S04]  /*08d0*/  LOP3.LUT R2, R14, R13, RZ, 0x3c, !PT ;  /* 0x0000000d0e027212 */ /* 0x000fc800078e3cff */
[----:B------:R-:W-:Y:S01]  /*08e0*/  ISETP.GE.AND P2, PT, R2, RZ, PT ;  /* 0x000000ff0200720c */ /* 0x000fe20003f46270 */
[----:B-1----:R-:W-:-:S05]  /*08f0*/  VIADD R8, R6, 0xffffffe ;  /* 0x0ffffffe06087836 */ /* 0x002fca0000000000 */
[----:B------:R-:W-:Y:S01]  /*0900*/  @P0 VIADD R0, R0, 0x1 ;  /* 0x0000000100000836 */ /* 0x000fe20000000000 */
[----:B------:R-:W1:Y:S03]  /*0910*/  F2I.FTZ.U32.TRUNC.NTZ R9, R8 ;  /* 0x0000000800097305 */ /* 0x000e66000021f000 */
[----:B------:R-:W-:Y:S01]  /*0920*/  IMAD.MOV.U32 R15, RZ, RZ, R0 ;  /* 0x000000ffff0f7224 */ /* 0x000fe200078e0000 */
[----:B------:R-:W-:Y:S01]  /*0930*/  LOP3.LUT R0, R170, 0x60, RZ, 0xc0, !PT ;  /* 0x00000060aa007812 */ /* 0x000fe200078ec0ff */
[----:B--2---:R-:W-:Y:S01]  /*0940*/  VIADD R6, R5, 0xffffffe ;  /* 0x0ffffffe05067836 */ /* 0x004fe20000000000 */
[----:B------:R-:W-:Y:S01]  /*0950*/  SHF.R.U32.HI R5, RZ, 0x5, R170 ;  /* 0x00000005ff057819 */ /* 0x000fe200000116aa */
[----:B------:R-:W-:Y:S01]  /*0960*/  @!P2 IMAD.MOV R15, RZ, RZ, -R15 ;  /* 0x000000ffff0fa224 */ /* 0x000fe200078e0a0f */
[----:B------:R-:W-:Y:S01]  /*0970*/  @!P1 LOP3.LUT R15, RZ, R13, RZ, 0x33, !PT ;  /* 0x0000000dff0f9212 */ /* 0x000fe200078e33ff */
[----:B------:R-:W2:Y:S01]  /*0980*/  F2I.FTZ.U32.TRUNC.NTZ R7, R6 ;  /* 0x0000000600077305 */ /* 0x000ea2000021f000 */
[----:B------:R-:W-:-:S02]  /*0990*/  SHF.R.U32.HI R2, RZ, 0x1, R0 ;  /* 0x00000001ff027819 */ /* 0x000fc40000011600 */
[----:B------:R-:W-:Y:S01]  /*09a0*/  SGXT.U32 R5, R5, 0x2 ;  /* 0x000000020505781a */ /* 0x000fe20000000000 */
[----:B------:R-:W-:Y:S01]  /*09b0*/  IMAD.SHL.U32 R0, R15, 0x80, RZ ;  /* 0x000000800f007824 */ /* 0x000fe200078e00ff */
[----:B------:R-:W-:Y:S01]  /*09c0*/  LOP3.LUT R207, R207, R2, RZ, 0x3c, !PT ;  /* 0x00000002cfcf7212 */ /* 0x000fe200078e3cff */
[----:B------:R-:W-:Y:S02]  /*09d0*/  IMAD.MOV R2, RZ, RZ, -R15 ;  /* 0x000000ffff027224 */ /* 0x000fe400078e0a0f */
[----:B-1----:R-:W-:Y:S01]  /*09e0*/  IMAD.MOV R8, RZ, RZ, -R9 ;  /* 0x000000ffff087224 */ /* 0x002fe200078e0a09 */
[----:B------:R-:W-:Y:S01]  /*09f0*/  LOP3.LUT R11, R0, R5, RZ, 0xfc, !PT ;  /* 0x00000005000b7212 */ /* 0x000fe200078efcff */
[----:B------:R-:W-:Y:S01]  /*0a00*/  IMAD R2, R13, R2, R14 ;  /* 0x000000020d027224 */ /* 0x000fe200078e020e */
[----:B------:R-:W-:Y:S01]  /*0a10*/  LOP3.LUT R180, R207, 0x40, RZ, 0x3c, !PT ;  /* 0x00000040cfb47812 */ /* 0x000fe200078e3cff */
[----:B------:R-:W-:Y:S01]  /*0a20*/  IMAD R5, R8, R3, RZ ;  /* 0x0000000308057224 */ /* 0x000fe200078e02ff */
[C---:B------:R-:W-:Y:S01]  /*0a30*/  LOP3.LUT R23, R11.reuse, 0x7c, RZ, 0xfc, !PT ;  /* 0x0000007c0b177812 */ /* 0x040fe200078efcff */
[----:B------:R-:W-:Y:S01]  /*0a40*/  IMAD.MOV.U32 R8, RZ, RZ, RZ ;  /* 0x000000ffff087224 */ /* 0x000fe200078e00ff */
[----:B------:R-:W-:Y:S01]  /*0a50*/  LOP3.LUT R14, R11, 0x4, RZ, 0xfc, !PT ;  /* 0x000000040b0e7812 */ /* 0x000fe200078efcff */
[----:B--2---:R-:W-:Y:S01]  /*0a60*/  IMAD.MOV R6, RZ, RZ, -R7 ;  /* 0x000000ffff067224 */ /* 0x004fe200078e0a07 */
[----:B------:R-:W-:Y:S01]  /*0a70*/  IABS R20, R23 ;  /* 0x0000001700147213 */ /* 0x000fe20000000000 */
[----:B------:R-:W-:Y:S01]  /*0a80*/  IMAD.HI.U32 R8, R9, R5, R8 ;  /* 0x0000000509087227 */ /* 0x000fe200078e0008 */
[----:B------:R-:W-:-:S02]  /*0a90*/  IABS R13, R14 ;  /* 0x0000000e000d7213 */ /* 0x000fc40000000000 */
[----:B------:R-:W-:Y:S01]  /*0aa0*/  IABS R9, R11 ;  /* 0x0000000b00097213 */ /* 0x000fe20000000000 */
[----:B------:R-:W-:Y:S01]  /*0ab0*/  IMAD.MOV.U32 R15, RZ, RZ, R6 ;  /* 0x000000ffff0f7224 */ /* 0x000fe200078e0006 */
[----:B------:R-:W-:Y:S01]  /*0ac0*/  ISETP.GE.AND P2, PT, R14, RZ, PT ;  /* 0x000000ff0e00720c */ /* 0x000fe20003f46270 */
[----:B------:R-:W-:Y:S01]  /*0ad0*/  IMAD.MOV.U32 R6, RZ, RZ, RZ ;  /* 0x000000ffff067224 */ /* 0x000fe200078e00ff */
[----:B------:R-:W-:Y:S01]  /*0ae0*/  LOP3.LUT R19, R11, 0x10, RZ, 0xfc, !PT ;  /* 0x000000100b137812 */ /* 0x000fe200078efcff */
[----:B------:R-:W-:Y:S01]  /*0af0*/  IMAD R5, R15, R4, RZ ;  /* 0x000000040f057224 */ /* 0x000fe200078e02ff */
[C---:B------:R-:W-:Y:S02]  /*0b00*/  LOP3.LUT R15, R11.reuse, 0x8, RZ, 0xfc, !PT ;  /* 0x000000080b0f7812 */ /* 0x040fe400078efcff */
[----:B------:R-:W-:Y:S01]  /*0b10*/  LOP3.LUT R17, R11, 0xc, RZ, 0xfc, !PT ;  /* 0x0000000c0b117812 */ /* 0x000fe200078efcff */
[----:B------:R-:W-:Y:S01]  /*0b20*/  IMAD.HI.U32 R6, R7, R5, R6 ;  /* 0x0000000507067227 */ /* 0x000fe200078e0006 */
[----:B------:R-:W-:-:S02]  /*0b30*/  IABS R14, R15 ;  /* 0x0000000f000e7213 */ /* 0x000fc40000000000 */
[----:B------:R-:W-:Y:S01]  /*0b40*/  IABS R18, R19 ;  /* 0x0000001300127213 */ /* 0x000fe20000000000 */
[----:B------:R-:W-:Y:S01]  /*0b50*/  IMAD.HI.U32 R7, R8, R20, RZ ;  /* 0x0000001408077227 */ /* 0x000fe200078e00ff */
[----:B------:R-:W-:Y:S02]  /*0b60*/  IABS R16, R17 ;  /* 0x0000001100107213 */ /* 0x000fe40000000000 */
[----:B------:R-:W-:Y:S01]  /*0b70*/  ISETP.GE.AND P5, PT, R15, RZ, PT ;  /* 0x000000ff0f00720c */ /* 0x000fe20003fa6270 */
[----:B------:R-:W-:Y:S01]  /*0b80*/  IMAD.IADD R5, R12, 0x1, R2 ;  /* 0x000000010c057824 */ /* 0x000fe200078e0202 */
[C---:B------:R-:W-:Y:S01]  /*0b90*/  LOP3.LUT R15, R11.reuse, 0x14, RZ, 0xfc, !PT ;  /* 0x000000140b0f7812 */ /* 0x040fe200078efcff */
[----:B------:R-:W-:Y:S01]  /*0ba0*/  IMAD.MOV.U32 R12, RZ, RZ, R13 ;  /* 0x000000ffff0c7224 */ /* 0x000fe200078e000d */
[C---:B------:R-:W-:Y:S01]  /*0bb0*/  LOP3.LUT R21, R11.reuse, 0x1c, RZ, 0xfc, !PT ;  /* 0x0000001c0b157812 */ /* 0x040fe200078efcff */
[----:B------:R-:W-:Y:S01]  /*0bc0*/  IMAD.MOV R13, RZ, RZ, -R7 ;  /* 0x000000ffff0d7224 */ /* 0x000fe200078e0a07 */
[----:B------:R-:W-:Y:S01]  /*0bd0*/  LOP3.LUT R25, R11, 0x64, RZ, 0xfc, !PT ;  /* 0x000000640b197812 */ /* 0x000fe200078efcff */
[----:B------:R-:W-:Y:S01]  /*0be0*/  IMAD.HI.U32 R2, R8, R9, RZ ;  /* 0x0000000908027227 */ /* 0x000fe200078e00ff */
[----:B------:R-:W-:-:S02]  /*0bf0*/  IABS R24, R21 ;  /* 0x0000001500187213 */ /* 0x000fc40000000000 */
[----:B------:R-:W-:Y:S01]  /*0c00*/  LOP3.LUT R27, R11, 0x68, RZ, 0xfc, !PT ;  /* 0x000000680b1b7812 */ /* 0x000fe200078efcff */
[C---:B------:R-:W-:Y:S01]  /*0c10*/  IMAD R20, R3.reuse, R13, R20 ;  /* 0x0000000d03147224 */ /* 0x040fe200078e0214 */
[----:B------:R-:W-:Y:S01]  /*0c20*/  IABS R13, R15 ;  /* 0x0000000f000d7213 */ /* 0x000fe20000000000 */
[C---:B------:R-:W-:Y:S01]  /*0c30*/  IMAD.HI.U32 R7, R8.reuse, R12, RZ ;  /* 0x0000000c08077227 */ /* 0x040fe200078e00ff */
[----:B------:R-:W-:Y:S02]  /*0c40*/  IABS R60, R25 ;  /* 0x00000019003c7213 */ /* 0x000fe40000000000 */
[----:B------:R-:W-:Y:S01]  /*0c50*/  ISETP.GT.U32.AND P0, PT, R3, R20, PT ;  /* 0x000000140300720c */ /* 0x000fe20003f04070 */
[----:B------:R-:W-:Y:S01]  /*0c60*/  IMAD.MOV R2, RZ, RZ, -R2 ;  /* 0x000000ffff027224 */ /* 0x000fe200078e0a02 */
[----:B------:R-:W-:Y:S01]  /*0c70*/  IABS R62, R27 ;  /* 0x0000001b003e7213 */ /* 0x000fe20000000000 */
[----:B------:R-:W-:Y:S01]  /*0c80*/  IMAD.MOV R7, RZ, RZ, -R7 ;  /* 0x000000ffff077224 */ /* 0x000fe200078e0a07 */
[----:B------:R-:W-:Y:S01]  /*0c90*/  LOP3.LUT R29, R11, 0x6c, RZ, 0xfc, !PT ;  /* 0x0000006c0b1d7812 */ /* 0x000fe200078efcff */
[----:B------:R-:W-:Y:S01]  /*0ca0*/  IMAD R2, R3, R2, R9 ;  /* 0x0000000203027224 */ /* 0x000fe200078e0209 */
[----:B------:R-:W-:Y:S01]  /*0cb0*/  LOP3.LUT R31, R11, 0x70, RZ, 0xfc, !PT ;  /* 0x000000700b1f7812 */ /* 0x000fe200078efcff */
[C---:B------:R-:W-:Y:S01]  /*0cc0*/  IMAD R12, R3.reuse, R7, R12 ;  /* 0x00000007030c7224 */ /* 0x040fe200078e020c */
[----:B------:R-:W-:Y:S01]  /*0cd0*/  IABS R64, R29 ;  /* 0x0000001d00407213 */ /* 0x000fe20000000000 */
[----:B------:R-:W-:Y:S01]  /*0ce0*/  IMAD.HI.U32 R7, R8, R14, RZ ;  /* 0x0000000e08077227 */ /* 0x000fe200078e00ff */
[----:B------:R-:W-:-:S02]  /*0cf0*/  ISETP.GT.U32.AND P3, PT, R3, R2, PT ;  /* 0x000000020300720c */ /* 0x000fc40003f64070 */
[----:B------:R-:W-:Y:S01]  /*0d00*/  ISETP.GT.U32.AND P1, PT, R3, R12, PT ;  /* 0x0000000c0300720c */ /* 0x000fe20003f24070 */
[----:B------:R-:W-:Y:S01]  /*0d10*/  @!P0 IMAD.IADD R20, R20, 0x1, -R3 ;  /* 0x0000000114148824 */ /* 0x000fe200078e0a03 */
[----:B------:R-:W-:Y:S01]  /*0d20*/  ISETP.GE.AND P0, PT, R17, RZ, PT ;  /* 0x000000ff1100720c */ /* 0x000fe20003f06270 */
[----:B------:R-:W-:Y:S01]  /*0d30*/  IMAD.MOV R7, RZ, RZ, -R7 ;  /* 0x000000ffff077224 */ /* 0x000fe200078e0a07 */
[----:B------:R-:W-:Y:S01]  /*0d40*/  LOP3.LUT R17, R11, 0x18, RZ, 0xfc, !PT ;  /* 0x000000180b117812 */ /* 0x000fe200078efcff */
[----:B------:R-:W-:Y:S01]  /*0d50*/  IMAD.HI.U32 R9, R8, R16, RZ ;  /* 0x0000001008097227 */ /* 0x000fe200078e00ff */
[C---:B------:R-:W-:Y:S02]  /*0d60*/  ISETP.GT.U32.AND P6, PT, R3.reuse, R20, PT ;  /* 0x000000140300720c */ /* 0x040fe40003fc4070 */
[----:B------:R-:W-:Y:S01]  /*0d70*/  IABS R22, R17 ;  /* 0x0000001100167213 */ /* 0x000fe20000000000 */
[----:B------:R-:W-:Y:S01]  /*0d80*/  IMAD R14, R3, R7, R14 ;  /* 0x00000007030e7224 */ /* 0x000fe200078e020e */
[----:B------:R-:W-:Y:S01]  /*0d90*/  IABS R66, R31 ;  /* 0x0000001f00427213 */ /* 0x000fe20000000000 */
[--C-:B------:R-:W-:Y:S01]  /*0da0*/  @!P3 IMAD.IADD R2, R2, 0x1, -R3.reuse ;  /* 0x000000010202b824 */ /* 0x100fe200078e0a03 */
[----:B------:R-:W-:Y:S01]  /*0db0*/  LOP3.LUT R33, R11, 0x74, RZ, 0xfc, !PT ;  /* 0x000000740b217812 */ /* 0x000fe200078efcff */
[----:B------:R-:W-:Y:S01]  /*0dc0*/  @!P1 IMAD.IADD R12, R12, 0x1, -R3 ;  /* 0x000000010c0c9824 */ /* 0x000fe200078e0a03 */
[C---:B------:R-:W-:Y:S01]  /*0dd0*/  ISETP.GT.U32.AND P4, PT, R3.reuse, R14, PT ;  /* 0x0000000e0300720c */ /* 0x040fe20003f84070 */
[----:B------:R-:W-:Y:S01]  /*0de0*/  IMAD.HI.U32 R7, R8, R18, RZ ;  /* 0x0000001208077227 */ /* 0x000fe200078e00ff */
[----:B------:R-:W-:-:S02]  /*0df0*/  ISETP.GT.U32.AND P3, PT, R3, R2, PT ;  /* 0x000000020300720c */ /* 0x000fc40003f64070 */
[----:B------:R-:W-:Y:S01]  /*0e00*/  ISETP.GT.U32.AND P1, PT, R3, R12, PT ;  /* 0x0000000c0300720c */ /* 0x000fe20003f24070 */
[----:B------:R-:W-:Y:S01]  /*0e10*/  @!P6 IMAD.IADD R20, R20, 0x1, -R3 ;  /* 0x000000011414e824 */ /* 0x000fe200078e0a03 */
[----:B------:R-:W-:Y:S01]  /*0e20*/  ISETP.GE.AND P6, PT, R11, RZ, PT ;  /* 0x000000ff0b00720c */ /* 0x000fe20003fc6270 */
[----:B------:R-:W-:Y:S02]  /*0e30*/  IMAD.MOV R7, RZ, RZ, -R7 ;  /* 0x000000ffff077224 */ /* 0x000fe400078e0a07 */
[----:B------:R-:W-:Y:S02]  /*0e40*/  IMAD.MOV R9, RZ, RZ, -R9 ;  /* 0x000000ffff097224 */ /* 0x000fe400078e0a09 */
[C---:B------:R-:W-:Y:S02]  /*0e50*/  IMAD R18, R3.reuse, R7, R18 ;  /* 0x0000000703127224 */ /* 0x040fe400078e0212 */
[----:B------:R-:W-:Y:S02]  /*0e60*/  IMAD R16, R3, R9, R16 ;  /* 0x0000000903107224 */ /* 0x000fe400078e0210 */
[----:B------:R-:W-:-:S02]  /*0e70*/  @!P3 IMAD.IADD R2, R2, 0x1, -R3 ;  /* 0x000000010202b824 */ /* 0x000fc400078e0a03 */
[--C-:B------:R-:W-:Y:S01]  /*0e80*/  @!P4 IMAD.IADD R14, R14, 0x1, -R3.reuse ;  /* 0x000000010e0ec824 */ /* 0x100fe200078e0a03 */
[C---:B------:R-:W-:Y:S01]  /*0e90*/  ISETP.GT.U32.AND P3, PT, R3.reuse, R16, PT ;  /* 0x000000100300720c */ /* 0x040fe20003f64070 */
[----:B------:R-:W-:Y:S02]  /*0ea0*/  IMAD.MOV.U32 R26, RZ, RZ, R2 ;  /* 0x000000ffff1a7224 */ /* 0x000fe400078e0002 */
[----:B------:R-:W-:Y:S01]  /*0eb0*/  @!P1 IMAD.IADD R12, R12, 0x1, -R3 ;  /* 0x000000010c0c9824 */ /* 0x000fe200078e0a03 */
[C---:B------:R-:W-:Y:S01]  /*0ec0*/  ISETP.GT.U32.AND P1, PT, R3.reuse, R18, PT ;  /* 0x000000120300720c */ /* 0x040fe20003f24070 */
[----:B------:R-:W-:Y:S01]  /*0ed0*/  @!P6 IMAD.MOV R26, RZ, RZ, -R26 ;  /* 0x000000ffff1ae224 */ /* 0x000fe200078e0a1a */
[----:B------:R-:W-:Y:S01]  /*0ee0*/  ISETP.GT.U32.AND P4, PT, R3, R14, PT ;  /* 0x0000000e0300720c */ /* 0x000fe20003f84070 */
[----:B------:R-:W-:Y:S01]  /*0ef0*/  IMAD.HI.U32 R9, R8, R22, RZ ;  /* 0x0000001608097227 */ /* 0x000fe200078e00ff */
[----:B------:R-:W-:-:S03]  /*0f00*/  ISETP.GE.AND P6, PT, R23, RZ, PT ;  /* 0x000000ff1700720c */ /* 0x000fc60003fc6270 */
[----:B------:R-:W-:-:S04]  /*0f10*/  IMAD.HI.U32 R7, R8, R13, RZ ;  /* 0x0000000d08077227 */ /* 0x000fc800078e00ff */
[----:B------:R-:W-:Y:S02]  /*0f20*/  IMAD.MOV R9, RZ, RZ, -R9 ;  /* 0x000000ffff097224 */ /* 0x000fe400078e0a09 */
[----:B------:R-:W-:Y:S02]  /*0f30*/  IMAD.MOV R2, RZ, RZ, -R7 ;  /* 0x000000ffff027224 */ /* 0x000fe400078e0a07 */
[----:B------:R-:W-:Y:S02]  /*0f40*/  IMAD.MOV.U32 R70, RZ, RZ, R20 ;  /* 0x000000ffff467224 */ /* 0x000fe400078e0014 */
[--C-:B------:R-:W-:Y:S02]  /*0f50*/  @!P1 IMAD.IADD R18, R18, 0x1, -R3.reuse ;  /* 0x0000000112129824 */ /* 0x100fe400078e0a03 */
[--C-:B------:R-:W-:Y:S01]  /*0f60*/  @!P3 IMAD.IADD R16, R16, 0x1, -R3.reuse ;  /* 0x000000011010b824 */ /* 0x100fe200078e0a03 */
[----:B------:R-:W-:Y:S01]  /*0f70*/  ISETP.GE.AND P3, PT, R19, RZ, PT ;  /* 0x000000ff1300720c */ /* 0x000fe20003f66270 */
[----:B------:R-:W-:Y:S01]  /*0f80*/  IMAD R22, R3, R9, R22 ;  /* 0x0000000903167224 */ /* 0x000fe200078e0216 */
[----:B------:R-:W-:Y:S01]  /*0f90*/  LOP3.LUT R19, R11, 0x2c, RZ, 0xfc, !PT ;  /* 0x0000002c0b137812 */ /* 0x000fe200078efcff */
[----:B------:R-:W-:Y:S01]  /*0fa0*/  @!P4 IMAD.IADD R14, R14, 0x1, -R3 ;  /* 0x000000010e0ec824 */ /* 0x000fe200078e0a03 */
[C---:B------:R-:W-:Y:S01]  /*0fb0*/  ISETP.GT.U32.AND P1, PT, R3.reuse, R16, PT ;  /* 0x000000100300720c */ /* 0x040fe20003f24070 */
[----:B------:R-:W-:Y:S01]  /*0fc0*/  IMAD R2, R3, R2, R13 ;  /* 0x0000000203027224 */ /* 0x000fe200078e020d */
[----:B------:R-:W-:Y:S01]  /*0fd0*/  LOP3.LUT R13, R11, 0x20, RZ, 0xfc, !PT ;  /* 0x000000200b0d7812 */ /* 0x000fe200078efcff */
[----:B------:R-:W-:Y:S01]  /*0fe0*/  @!P6 IMAD.MOV R70, RZ, RZ, -R70 ;  /* 0x000000ffff46e224 */ /* 0x000fe200078e0a46 */
[C---:B------:R-:W-:Y:S01]  /*0ff0*/  ISETP.GT.U32.AND P6, PT, R3.reuse, R18, PT ;  /* 0x000000120300720c */ /* 0x040fe20003fc4070 */
[----:B------:R-:W-:Y:S01]  /*1000*/  @!P5 IMAD.MOV R14, RZ, RZ, -R14 ;  /* 0x000000ffff0ed224 */ /* 0x000fe200078e0a0e */
[C---:B------:R-:W-:Y:S01]  /*1010*/  ISETP.GT.U32.AND P5, PT, R3.reuse, R22, PT ;  /* 0x000000160300720c */ /* 0x040fe20003fa4070 */
[----:B------:R-:W-:Y:S01]  /*1020*/  IMAD.HI.U32 R7, R8, R24, RZ ;  /* 0x0000001808077227 */ /* 0x000fe200078e00ff */
[----:B------:R-:W-:-:S02]  /*1030*/  ISETP.GT.U32.AND P4, PT, R3, R2, PT ;  /* 0x000000020300720c */ /* 0x000fc40003f84070 */
[----:B------:R-:W-:Y:S01]  /*1040*/  IABS R28, R13 ;  /* 0x0000000d001c7213 */ /* 0x000fe20000000000 */
[----:B------:R-:W-:Y:S01]  /*1050*/  IMAD.MOV R7, RZ, RZ, -R7 ;  /* 0x000000ffff077224 */ /* 0x000fe200078e0a07 */
[----:B------:R-:W-:Y:S01]  /*1060*/  IABS R34, R19 ;  /* 0x0000001300227213 */ /* 0x000fe20000000000 */
[----:B------:R-:W-:Y:S01]  /*1070*/  @!P2 IMAD.MOV R12, RZ, RZ, -R12 ;  /* 0x000000ffff0ca224 */ /* 0x000fe200078e0a0c */
[----:B------:R-:W-:Y:S01]  /*1080*/  ISETP.GE.AND P2, PT, R15, RZ, PT ;  /* 0x000000ff0f00720c */ /* 0x000fe20003f46270 */
[----:B------:R-:W-:Y:S01]  /*1090*/  IMAD R24, R3, R7, R24 ;  /* 0x0000000703187224 */ /* 0x000fe200078e0218 */
[----:B------:R-:W-:Y:S01]  /*10a0*/  LOP3.LUT R15, R11, 0x24, RZ, 0xfc, !PT ;  /* 0x000000240b0f7812 */ /* 0x000fe200078efcff */
[--C-:B------:R-:W-:Y:S02]  /*10b0*/  @!P6 IMAD.IADD R18, R18, 0x1, -R3.reuse ;  /* 0x000000011212e824 */ /* 0x100fe400078e0a03 */
[--C-:B------:R-:W-:Y:S01]  /*10c0*/  @!P1 IMAD.IADD R16, R16, 0x1, -R3.reuse ;  /* 0x0000000110109824 */ /* 0x100fe200078e0a03 */
[----:B------:R-:W-:Y:S01]  /*10d0*/  ISETP.GT.U32.AND P6, PT, R3, R24, PT ;  /* 0x000000180300720c */ /* 0x000fe20003fc4070 */
[--C-:B------:R-:W-:Y:S01]  /*10e0*/  @!P5 IMAD.IADD R22, R22, 0x1, -R3.reuse ;  /* 0x000000011616d824 */ /* 0x100fe200078e0a03 */
[----:B------:R-:W-:Y:S01]  /*10f0*/  IABS R30, R15 ;  /* 0x0000000f001e7213 */ /* 0x000fe20000000000 */
[----:B------:R-:W-:Y:S01]  /*1100*/  @!P4 IMAD.IADD R2, R2, 0x1, -R3 ;  /* 0x000000010202c824 */ /* 0x000fe200078e0a03 */
[----:B------:R-:W-:Y:S01]  /*1110*/  ISETP.GE.AND P1, PT, R17, RZ, PT ;  /* 0x000000ff1100720c */ /* 0x000fe20003f26270 */
[----:B------:R-:W-:Y:S01]  /*1120*/  IMAD.HI.U32 R7, R8, R28, RZ ;  /* 0x0000001c08077227 */ /* 0x000fe200078e00ff */
[----:B------:R-:W-:-:S02]  /*1130*/  LOP3.LUT R17, R11, 0x28, RZ, 0xfc, !PT ;  /* 0x000000280b117812 */ /* 0x000fc400078efcff */
[C---:B------:R-:W-:Y:S01]  /*1140*/  ISETP.GT.U32.AND P5, PT, R3.reuse, R2, PT ;  /* 0x000000020300720c */ /* 0x040fe20003fa4070 */
[----:B------:R-:W-:Y:S01]  /*1150*/  @!P0 IMAD.MOV R16, RZ, RZ, -R16 ;  /* 0x000000ffff108224 */ /* 0x000fe200078e0a10 */
[----:B------:R-:W-:Y:S01]  /*1160*/  ISETP.GT.U32.AND P0, PT, R3, R22, PT ;  /* 0x000000160300720c */ /* 0x000fe20003f04070 */
[----:B------:R-:W-:Y:S01]  /*1170*/  IMAD.MOV R9, RZ, RZ, -R7 ;  /* 0x000000ffff097224 */ /* 0x000fe200078e0a07 */
[----:B------:R-:W-:Y:S01]  /*1180*/  IABS R32, R17 ;  /* 0x0000001100207213 */ /* 0x000fe20000000000 */
[----:B------:R-:W-:Y:S01]  /*1190*/  IMAD.HI.U32 R7, R8, R30, RZ ;  /* 0x0000001e08077227 */ /* 0x000fe200078e00ff */
[----:B------:R-:W-:-:S03]  /*11a0*/  ISETP.GE.AND P4, PT, R21, RZ, PT ;  /* 0x000000ff1500720c */ /* 0x000fc60003f86270 */
[----:B------:R-:W-:Y:S02]  /*11b0*/  IMAD.MOV R7, RZ, RZ, -R7 ;  /* 0x000000ffff077224 */ /* 0x000fe400078e0a07 */
[----:B------:R-:W-:Y:S02]  /*11c0*/  @!P6 IMAD.IADD R24, R24, 0x1, -R3 ;  /* 0x000000011818e824 */ /* 0x000fe400078e0a03 */
[C---:B------:R-:W-:Y:S02]  /*11d0*/  IMAD R30, R3.reuse, R7, R30 ;  /* 0x00000007031e7224 */ /* 0x040fe400078e021e */
[----:B------:R-:W-:Y:S01]  /*11e0*/  IMAD.HI.U32 R7, R8, R32, RZ ;  /* 0x0000002008077227 */ /* 0x000fe200078e00ff */
[----:B------:R-:W-:-:S03]  /*11f0*/  ISETP.GT.U32.AND P6, PT, R3, R24, PT ;  /* 0x000000180300720c */ /* 0x000fc60003fc4070 */
[----:B------:R-:W-:Y:S02]  /*1200*/  IMAD R28, R3, R9, R28 ;  /* 0x00000009031c7224 */ /* 0x000fe400078e021c */
[--C-:B------:R-:W-:Y:S01]  /*1210*/  @!P0 IMAD.IADD R22, R22, 0x1, -R3.reuse ;  /* 0x0000000116168824 */ /* 0x100fe200078e0a03 */
[----:B------:R-:W-:Y:S01]  /*1220*/  ISETP.GE.AND P0, PT, R13, RZ, PT ;  /* 0x000000ff0d00720c */ /* 0x000fe20003f06270 */
[----:B------:R-:W-:Y:S01]  /*1230*/  @!P5 IMAD.IADD R2, R2, 0x1, -R3 ;  /* 0x000000010202d824 */ /* 0x000fe200078e0a03 */
[----:B------:R-:W-:Y:S01]  /*1240*/  LOP3.LUT R13, R11, 0x30, RZ, 0xfc, !PT ;  /* 0x000000300b0d7812 */ /* 0x000fe200078efcff */
[----:B------:R-:W-:Y:S01]  /*1250*/  IMAD.MOV R7, RZ, RZ, -R7 ;  /* 0x000000ffff077224 */ /* 0x000fe200078e0a07 */
[----:B------:R-:W-:Y:S01]  /*1260*/  ISETP.GT.U32.AND P5, PT, R3, R28, PT ;  /* 0x0000001c0300720c */ /* 0x000fe20003fa4070 */
[----:B------:R-:W-:Y:S01]  /*1270*/  IMAD.HI.U32 R9, R8, R34, RZ ;  /* 0x0000002208097227 */ /* 0x000fe200078e00ff */
[----:B------:R-:W-:-:S03]  /*1280*/  IABS R36, R13 ;  /* 0x0000000d00247213 */ /* 0x000fc60000000000 */
[C---:B------:R-:W-:Y:S02]  /*1290*/  IMAD R32, R3.reuse, R7, R32 ;  /* 0x0000000703207224 */ /* 0x040fe400078e0220 */
[----:B------:R-:W-:Y:S02]  /*12a0*/  IMAD.MOV.U32 R20, RZ, RZ, R2 ;  /* 0x000000ffff147224 */ /* 0x000fe400078e0002 */
[----:B------:R-:W-:Y:S02]  /*12b0*/  IMAD.MOV R9, RZ, RZ, -R9 ;  /* 0x000000ffff097224 */ /* 0x000fe400078e0a09 */
[----:B------:R-:W-:Y:S01]  /*12c0*/  @!P2 IMAD.MOV R20, RZ, RZ, -R20 ;  /* 0x000000ffff14a224 */ /* 0x000fe200078e0a14 */
[----:B------:R-:W-:Y:S01]  /*12d0*/  ISETP.GT.U32.AND P2, PT, R3, R32, PT ;  /* 0x000000200300720c */ /* 0x000fe20003f44070 */
[----:B------:R-:W-:-:S04]  /*12e0*/  IMAD.HI.U32 R2, R8, R36, RZ ;  /* 0x0000002408027227 */ /* 0x000fc800078e00ff */
[----:B------:R-:W-:Y:S01]  /*12f0*/  IMAD R34, R3, R9, R34 ;  /* 0x0000000903227224 */ /* 0x000fe200078e0222 */
[----:B------:R-:W-:Y:S01]  /*1300*/  LOP3.LUT R9, R11, 0x3c, RZ, 0xfc, !PT ;  /* 0x0000003c0b097812 */ /* 0x000fe200078efcff */
[--C-:B------:R-:W-:Y:S01]  /*1310*/  @!P6 IMAD.IADD R24, R24, 0x1, -R3.reuse ;  /* 0x000000011818e824 */ /* 0x100fe200078e0a03 */
[----:B------:R-:W-:Y:S01]  /*1320*/  ISETP.GT.U32.AND P6, PT, R3, R30, PT ;  /* 0x0000001e0300720c */ /* 0x000fe20003fc4070 */
[----:B------:R-:W-:Y:S02]  /*1330*/  IMAD.MOV R2, RZ, RZ, -R2 ;  /* 0x000000ffff027224 */ /* 0x000fe400078e0a02 */
[--C-:B------:R-:W-:Y:S01]  /*1340*/  @!P5 IMAD.IADD R28, R28, 0x1, -R3.reuse ;  /* 0x000000011c1cd824 */ /* 0x100fe200078e0a03 */
[----:B------:R-:W-:Y:S01]  /*1350*/  ISETP.GE.AND P5, PT, R15, RZ, PT ;  /* 0x000000ff0f00720c */ /* 0x000fe20003fa6270 */
[----:B------:R-:W-:Y:S01]  /*1360*/  @!P1 IMAD.MOV R22, RZ, RZ, -R22 ;  /* 0x000000ffff169224 */ /* 0x000fe200078e0a16 */
[C---:B------:R-:W-:Y:S01]  /*1370*/  ISETP.GT.U32.AND P1, PT, R3.reuse, R34, PT ;  /* 0x000000220300720c */ /* 0x040fe20003f24070 */
[----:B------:R-:W-:Y:S01]  /*1380*/  IMAD R36, R3, R2, R36 ;  /* 0x0000000203247224 */ /* 0x000fe200078e0224 */
[----:B------:R-:W-:Y:S01]  /*1390*/  LOP3.LUT R15, R11, 0x34, RZ, 0xfc, !PT ;  /* 0x000000340b0f7812 */ /* 0x000fe200078efcff */
[----:B------:R-:W-:-:S02]  /*13a0*/  @!P2 IMAD.IADD R32, R32, 0x1, -R3 ;  /* 0x000000012020a824 */ /* 0x000fc400078e0a03 */
[----:B------:R-:W-:Y:S01]  /*13b0*/  @!P3 IMAD.MOV R18, RZ, RZ, -R18 ;  /* 0x000000ffff12b224 */ /* 0x000fe200078e0a12 */
[----:B------:R-:W-:Y:S01]  /*13c0*/  IABS R38, R15 ;  /* 0x0000000f00267213 */ /* 0x000fe20000000000 */
[--C-:B------:R-:W-:Y:S01]  /*13d0*/  @!P6 IMAD.IADD R30, R30, 0x1, -R3.reuse ;  /* 0x000000011e1ee824 */ /* 0x100fe200078e0a03 */
[----:B------:R-:W-:Y:S01]  /*13e0*/  ISETP.GT.U32.AND P2, PT, R3, R36, PT ;  /* 0x000000240300720c */ /* 0x000fe20003f44070 */
[----:B------:R-:W-:Y:S01]  /*13f0*/  @!P4 IMAD.MOV R24, RZ, RZ, -R24 ;  /* 0x000000ffff18c224 */ /* 0x000fe200078e0a18 */
[----:B------:R-:W-:Y:S01]  /*1400*/  ISETP.GE.AND P4, PT, R17, RZ, PT ;  /* 0x000000ff1100720c */ /* 0x000fe20003f86270 */
[----:B------:R-:W-:Y:S01]  /*1410*/  IMAD.HI.U32 R2, R8, R38, RZ ;  /* 0x0000002608027227 */ /* 0x000fe200078e00ff */
[C---:B------:R-:W-:Y:S02]  /*1420*/  ISETP.GT.U32.AND P3, PT, R3.reuse, R30, PT ;  /* 0x0000001e0300720c */ /* 0x040fe40003f64070 */
[C---:B------:R-:W-:Y:S01]  /*1430*/  ISETP.GT.U32.AND P6, PT, R3.reuse, R28, PT ;  /* 0x0000001c0300720c */ /* 0x040fe20003fc4070 */
[----:B------:R-:W-:Y:S01]  /*1440*/  @!P1 IMAD.IADD R34, R34, 0x1, -R3 ;  /* 0x0000000122229824 */ /* 0x000fe200078e0a03 */
[----:B------:R-:W-:Y:S01]  /*1450*/  ISETP.GT.U32.AND P1, PT, R3, R32, PT ;  /* 0x000000200300720c */ /* 0x000fe20003f24070 */
[----:B------:R-:W-:-:S02]  /*1460*/  IMAD.MOV R7, RZ, RZ, -R2 ;  /* 0x000000ffff077224 */ /* 0x000fc400078e0a02 */
[C---:B------:R-:W-:Y:S01]  /*1470*/  IMAD.SHL.U32 R2, R170.reuse, 0x10, RZ ;  /* 0x00000010aa027824 */ /* 0x040fe200078e00ff */
[----:B------:R-:W-:Y:S01]  /*1480*/  LOP3.LUT R170, R170, 0x1f, RZ, 0xc0, !PT ;  /* 0x0000001faaaa7812 */ /* 0x000fe200078ec0ff */
[----:B------:R-:W-:Y:S02]  /*1490*/  IMAD R38, R3, R7, R38 ;  /* 0x0000000703267224 */ /* 0x000fe400078e0226 */
[--C-:B------:R-:W-:Y:S01]  /*14a0*/  @!P2 IMAD.IADD R36, R36, 0x1, -R3.reuse ;  /* 0x000000012424a824 */ /* 0x100fe200078e0a03 */
[----:B------:R-:W-:Y:S01]  /*14b0*/  LOP3.LUT R7, R2, 0x70, RZ, 0xc0, !PT ;  /* 0x0000007002077812 */ /* 0x000fe200078ec0ff */
[--C-:B------:R-:W-:Y:S01]  /*14c0*/  @!P3 IMAD.IADD R30, R30, 0x1, -R3.reuse ;  /* 0x000000011e1eb824 */ /* 0x100fe200078e0a03 */
[----:B------:R-:W-:Y:S01]  /*14d0*/  LOP3.LUT R2, R11, 0x38, RZ, 0xfc, !PT ;  /* 0x000000380b027812 */ /* 0x000fe200078efcff */
[----:B------:R-:W-:Y:S01]  /*14e0*/  IMAD R152, R5, 0x80, R10 ;  /* 0x0000008005987824 */ /* 0x000fe200078e020a */
[----:B------:R-:W-:Y:S01]  /*14f0*/  ISETP.GT.U32.AND P2, PT, R3, R36, PT ;  /* 0x000000240300720c */ /* 0x000fe20003f44070 */
[--C-:B------:R-:W-:Y:S01]  /*1500*/  @!P1 IMAD.IADD R32, R32, 0x1, -R3.reuse ;  /* 0x0000000120209824 */ /* 0x100fe200078e0a03 */
[----:B------:R-:W-:Y:S01]  /*1510*/  IABS R17, R2 ;  /* 0x0000000200117213 */ /* 0x000fe20000000000 */
[----:B------:R-:W-:Y:S01]  /*1520*/  @!P6 IMAD.IADD R28, R28, 0x1, -R3 ;  /* 0x000000011c1ce824 */ /* 0x000fe200078e0a03 */
[----:B------:R-:W-:Y:S01]  /*1530*/  ISETP.GE.AND P1, PT, R2, RZ, PT ;  /* 0x000000ff0200720c */ /* 0x000fe20003f26270 */
[----:B------:R-:W-:Y:S01]  /*1540*/  IMAD R2, R10, 0x80, R7 ;  /* 0x000000800a027824 */ /* 0x000fe200078e0207 */
[----:B------:R-:W-:Y:S01]  /*1550*/  ISETP.GE.AND P3, PT, R13, RZ, PT ;  /* 0x000000ff0d00720c */ /* 0x000fe20003f66270 */
[----:B------:R-:W-:Y:S01]  /*1560*/  IMAD.HI.U32 R7, R8, R17, RZ ;  /* 0x0000001108077227 */ /* 0x000fe200078e00ff */
[----:B------:R-:W-:Y:S01]  /*1570*/  ISETP.GE.AND P6, PT, R19, RZ, PT ;  /* 0x000000ff1300720c */ /* 0x000fe20003fc6270 */
[----:B------:R1:W-:Y:S01]  /*1580*/  STL [R1+0x10], R152 ;  /* 0x0000109801007387 */ /* 0x0003e20000100800 */
[----:B------:R-:W-:Y:S01]  /*1590*/  IABS R19, R9 ;  /* 0x0000000900137213 */ /* 0x000fe20000000000 */
[----:B------:R-:W-:Y:S01]  /*15a0*/  IMAD.MOV R40, RZ, RZ, -R7 ;  /* 0x000000ffff287224 */ /* 0x000fe200078e0a07 */
[C---:B------:R-:W-:Y:S01]  /*15b0*/  LOP3.LUT R13, R11.reuse, 0x40, RZ, 0xfc, !PT ;  /* 0x000000400b0d7812 */ /* 0x040fe200078efcff */
[----:B------:R-:W-:Y:S01]  /*15c0*/  @!P2 IMAD.IADD R36, R36, 0x1, -R3 ;  /* 0x000000012424a824 */ /* 0x000fe200078e0a03 */
[----:B------:R-:W-:Y:S01]  /*15d0*/  LOP3.LUT R5, R11, 0x48, RZ, 0xfc, !PT ;  /* 0x000000480b057812 */ /* 0x000fe200078efcff */
[C---:B------:R-:W-:Y:S01]  /*15e0*/  IMAD R10, R3.reuse, R40, R17 ;  /* 0x00000028030a7224 */ /* 0x040fe200078e0211 */
[----:B------:R-:W-:Y:S01]  /*15f0*/  IABS R21, R13 ;  /* 0x0000000d00157213 */ /* 0x000fe20000000000 */
[----:B------:R-:W-:Y:S01]  /*1600*/  @!P0 IMAD.MOV R28, RZ, RZ, -R28 ;  /* 0x000000ffff1c8224 */ /* 0x000fe200078e0a1c */
[C---:B------:R-:W-:Y:S01]  /*1610*/  ISETP.GT.U32.AND P0, PT, R3.reuse, R34, PT ;  /* 0x000000220300720c */ /* 0x040fe20003f04070 */
[----:B------:R-:W-:Y:S01]  /*1620*/  @!P3 IMAD.MOV R36, RZ, RZ, -R36 ;  /* 0x000000ffff24b224 */ /* 0x000fe200078e0a24 */
[C---:B------:R-:W-:Y:S01]  /*1630*/  ISETP.GT.U32.AND P3, PT, R3.reuse, R10, PT ;  /* 0x0000000a0300720c */ /* 0x040fe20003f64070 */
[----:B------:R-:W-:Y:S01]  /*1640*/  @!P4 IMAD.MOV R32, RZ, RZ, -R32 ;  /* 0x000000ffff20c224 */ /* 0x000fe200078e0a20 */
[----:B------:R-:W-:Y:S01]  /*1650*/  ISETP.GT.U32.AND P4, PT, R3, R38, PT ;  /* 0x000000260300720c */ /* 0x000fe20003f84070 */
[----:B------:R-:W-:Y:S01]  /*1660*/  @!P5 IMAD.MOV R30, RZ, RZ, -R30 ;  /* 0x000000ffff1ed224 */ /* 0x000fe200078e0a1e */
[----:B------:R-:W-:Y:S01]  /*1670*/  ISETP.GE.AND P5, PT, R15, RZ, PT ;  /* 0x000000ff0f00720c */ /* 0x000fe20003fa6270 */
[----:B------:R-:W-:Y:S01]  /*1680*/  VIADD R185, R2, UR8 ;  /* 0x0000000802b97c36 */ /* 0x000fe20008000000 */
[----:B------:R-:W-:-:S02]  /*1690*/  LOP3.LUT R15, R11, 0x44, RZ, 0xfc, !PT ;  /* 0x000000440b0f7812 */ /* 0x000fc400078efcff */
[----:B------:R-:W-:Y:S02]  /*16a0*/  LOP3.LUT R7, R11, 0x4c, RZ, 0xfc, !PT ;  /* 0x0000004c0b077812 */ /* 0x000fe400078efcff */
[----:B------:R-:W-:Y:S01]  /*16b0*/  IABS R23, R15 ;  /* 0x0000000f00177213 */ /* 0x000fe20000000000 */
[--C-:B------:R-:W-:Y:S01]  /*16c0*/  @!P0 IMAD.IADD R34, R34, 0x1, -R3.reuse ;  /* 0x0000000122228824 */ /* 0x100fe200078e0a03 */
[----:B------:R-:W-:Y:S01]  /*16d0*/  ISETP.GE.AND P0, PT, R9, RZ, PT ;  /* 0x000000ff0900720c */ /* 0x000fe20003f06270 */
[----:B------:R-:W-:Y:S01]  /*16e0*/  @!P3 IMAD.IADD R10, R10, 0x1, -R3 ;  /* 0x000000010a0ab824 */ /* 0x000fe200078e0a03 */
[----:B------:R-:W-:Y:S01]  /*16f0*/  ISETP.GE.AND P2, PT, R15, RZ, PT ;  /* 0x000000ff0f00720c */ /* 0x000fe20003f46270 */
[C---:B------:R-:W-:Y:S01]  /*1700*/  IMAD.HI.U32 R9, R8.reuse, R19, RZ ;  /* 0x0000001308097227 */ /* 0x040fe200078e00ff */
[----:B------:R-:W-:Y:S02]  /*1710*/  LOP3.LUT R17, R11, 0x50, RZ, 0xfc, !PT ;  /* 0x000000500b117812 */ /* 0x000fe400078efcff */
[----:B------:R-:W-:Y:S01]  /*1720*/  ISETP.GT.U32.AND P3, PT, R3, R10, PT ;  /* 0x0000000a0300720c */ /* 0x000fe20003f64070 */
[----:B------:R-:W-:Y:S01]  /*1730*/  IMAD.MOV R42, RZ, RZ, -R9 ;  /* 0x000000ffff2a7224 */ /* 0x000fe200078e0a09 */
[----:B------:R-:W-:Y:S01]  /*1740*/  IABS R48, R7 ;  /* 0x0000000700307213 */ /* 0x000fe20000000000 */
[----:B------:R-:W-:Y:S01]  /*1750*/  @!P6 IMAD.MOV R34, RZ, RZ, -R34 ;  /* 0x000000ffff22e224 */ /* 0x000fe200078e0a22 */
[----:B------:R-:W-:Y:S01]  /*1760*/  ISETP.GE.AND P6, PT, R13, RZ, PT ;  /* 0x000000ff0d00720c */ /* 0x000fe20003fc6270 */
[----:B------:R-:W-:Y:S01]  /*1770*/  IMAD R40, R3, R42, R19 ;  /* 0x0000002a03287224 */ /* 0x000fe200078e0213 */
[----:B------:R-:W-:Y:S01]  /*1780*/  LOP3.LUT R19, R11, 0x54, RZ, 0xfc, !PT ;  /* 0x000000540b137812 */ /* 0x000fe200078efcff */
[----:B------:R-:W-:Y:S01]  /*1790*/  IMAD.HI.U32 R13, R8, R21, RZ ;  /* 0x00000015080d7227 */ /* 0x000fe200078e00ff */
[----:B------:R-:W-:-:S02]  /*17a0*/  IABS R50, R17 ;  /* 0x0000001100327213 */ /* 0x000fc40000000000 */
[----:B------:R-:W-:Y:S01]  /*17b0*/  IABS R52, R19 ;  /* 0x0000001300347213 */ /* 0x000fe20000000000 */
[----:B------:R-:W-:Y:S02]  /*17c0*/  IMAD.MOV R44, RZ, RZ, -R13 ;  /* 0x000000ffff2c7224 */ /* 0x000fe400078e0a0d */
[----:B------:R-:W-:Y:S01]  /*17d0*/  @!P3 IMAD.IADD R10, R10, 0x1, -R3 ;  /* 0x000000010a0ab824 */ /* 0x000fe200078e0a03 */
[C---:B------:R-:W-:Y:S01]  /*17e0*/  ISETP.GT.U32.AND P3, PT, R3.reuse, R40, PT ;  /* 0x000000280300720c */ /* 0x040fe20003f64070 */
[----:B------:R-:W-:Y:S01]  /*17f0*/  IMAD R42, R3, R44, R21 ;  /* 0x0000002c032a7224 */ /* 0x000fe200078e0215 */
[----:B------:R-:W-:Y:S01]  /*1800*/  LOP3.LUT R21, R11, 0x58, RZ, 0xfc, !PT ;  /* 0x000000580b157812 */ /* 0x000fe200078efcff */
[----:B------:R-:W-:Y:S02]  /*1810*/  @!P4 IMAD.IADD R38, R38, 0x1, -R3 ;  /* 0x000000012626c824 */ /* 0x000fe400078e0a03 */
[----:B------:R-:W-:Y:S01]  /*1820*/  @!P1 IMAD.MOV R10, RZ, RZ, -R10 ;  /* 0x000000ffff0a9224 */ /* 0x000fe200078e0a0a */
[C---:B------:R-:W-:Y:S01]  /*1830*/  ISETP.GT.U32.AND P1, PT, R3.reuse, R42, PT ;  /* 0x0000002a0300720c */ /* 0x040fe20003f24070 */
[----:B------:R-:W-:Y:S01]  /*1840*/  IMAD.HI.U32 R15, R8, R23, RZ ;  /* 0x00000017080f7227 */ /* 0x000fe200078e00ff */
[----:B------:R-:W-:-:S02]  /*1850*/  ISETP.GT.U32.AND P4, PT, R3, R38, PT ;  /* 0x000000260300720c */ /* 0x000fc40003f84070 */
[----:B------:R-:W-:Y:S01]  /*1860*/  IABS R54, R21 ;  /* 0x0000001500367213 */ /* 0x000fe20000000000 */
[----:B------:R-:W-:Y:S02]  /*1870*/  IMAD.MOV R46, RZ, RZ, -R15 ;  /* 0x000000ffff2e7224 */ /* 0x000fe400078e0a0f */
[----:B------:R-:W-:Y:S02]  /*1880*/  @!P3 IMAD.IADD R40, R40, 0x1, -R3 ;  /* 0x000000012828b824 */ /* 0x000fe400078e0a03 */
[C---:B------:R-:W-:Y:S01]  /*1890*/  IMAD R44, R3.reuse, R46, R23 ;  /* 0x0000002e032c7224 */ /* 0x040fe200078e0217 */
[----:B------:R-:W-:Y:S01]  /*18a0*/  IABS R46, R5 ;  /* 0x00000005002e7213 */ /* 0x000fe20000000000 */
[----:B------:R-:W-:Y:S01]  /*18b0*/  IMAD.HI.U32 R9, R8, R50, RZ ;  /* 0x0000003208097227 */ /* 0x000fe200078e00ff */
[----:B------:R-:W-:Y:S02]  /*18c0*/  ISETP.GT.U32.AND P3, PT, R3, R40, PT ;  /* 0x000000280300720c */ /* 0x000fe40003f64070 */
[----:B------:R-:W-:Y:S01]  /*18d0*/  LOP3.LUT R23, R11, 0x60, RZ, 0xfc, !PT ;  /* 0x000000600b177812 */ /* 0x000fe200078efcff */
[----:B------:R-:W-:-:S02]  /*18e0*/  @!P1 IMAD.IADD R42, R42, 0x1, -R3 ;  /* 0x000000012a2a9824 */ /* 0x000fc400078e0a03 */
[----:B------:R-:W-:Y:S01]  /*18f0*/  @!P4 IMAD.IADD R38, R38, 0x1, -R3 ;  /* 0x000000012626c824 */ /* 0x000fe200078e0a03 */
[----:B------:R-:W-:Y:S01]  /*1900*/  ISETP.GE.AND P4, PT, R5, RZ, PT ;  /* 0x000000ff0500720c */ /* 0x000fe20003f86270 */
[----:B------:R-:W-:Y:S01]  /*1910*/  IMAD.HI.U32 R5, R8, R46, RZ ;  /* 0x0000002e08057227 */ /* 0x000fe200078e00ff */
[C---:B------:R-:W-:Y:S02]  /*1920*/  ISETP.GT.U32.AND P1, PT, R3.reuse, R42, PT ;  /* 0x0000002a0300720c */ /* 0x040fe40003f24070 */
[----:B------:R-:W-:Y:S01]  /*1930*/  IABS R58, R23 ;  /* 0x00000017003a7213 */ /* 0x000fe20000000000 */
[----:B------:R-:W-:Y:S02]  /*1940*/  IMAD.MOV R5, RZ, RZ, -R5 ;  /* 0x000000ffff057224 */ /* 0x000fe400078e0a05 */
[----:B------:R-:W-:Y:S01]  /*1950*/  @!P3 IMAD.IADD R40, R40, 0x1, -R3 ;  /* 0x000000012828b824 */ /* 0x000fe200078e0a03 */
[C---:B------:R-:W-:Y:S01]  /*1960*/  ISETP.GT.U32.AND P3, PT, R3.reuse, R44, PT ;  /* 0x0000002c0300720c */ /* 0x040fe20003f64070 */
[----:B------:R-:W-:-:S02]  /*1970*/  IMAD R46, R3, R5, R46 ;  /* 0x00000005032e7224 */ /* 0x000fc400078e022e */
[----:B------:R-:W-:Y:S01]  /*1980*/  @!P5 IMAD.MOV R38, RZ, RZ, -R38 ;  /* 0x000000ffff26d224 */ /* 0x000fe200078e0a26 */
[----:B------:R-:W-:Y:S01]  /*1990*/  ISETP.GE.AND P5, PT, R7, RZ, PT ;  /* 0x000000ff0700720c */ /* 0x000fe20003fa6270 */
[----:B------:R-:W-:-:S04]  /*19a0*/  IMAD.HI.U32 R7, R8, R48, RZ ;  /* 0x0000003008077227 */ /* 0x000fc800078e00ff */
[----:B------:R-:W-:Y:S01]  /*19b0*/  @!P1 IMAD.IADD R42, R42, 0x1, -R3 ;  /* 0x000000012a2a9824 */ /* 0x000fe200078e0a03 */
[----:B------:R-:W-:Y:S01]  /*19c0*/  ISETP.GT.U32.AND P1, PT, R3, R46, PT ;  /* 0x0000002e0300720c */ /* 0x000fe20003f24070 */
[----:B------:R-:W-:-:S04]  /*19d0*/  IMAD.HI.U32 R13, R8, R52, RZ ;  /* 0x00000034080d7227 */ /* 0x000fc800078e00ff */
[----:B------:R-:W-:Y:S02]  /*19e0*/  @!P3 IMAD.IADD R44, R44, 0x1, -R3 ;  /* 0x000000012c2cb824 */ /* 0x000fe400078e0a03 */
[----:B------:R-:W-:Y:S02]  /*19f0*/  IMAD.MOV R7, RZ, RZ, -R7 ;  /* 0x000000ffff077224 */ /* 0x000fe400078e0a07 */
[----:B------:R-:W-:Y:S01]  /*1a00*/  IMAD.MOV R9, RZ, RZ, -R9 ;  /* 0x000000ffff097224 */ /* 0x000fe200078e0a09 */
[C---:B------:R-:W-:Y:S01]  /*1a10*/  ISETP.GT.U32.AND P3, PT, R3.reuse, R44, PT ;  /* 0x0000002c0300720c */ /* 0x040fe20003f64070 */
[----:B------:R-:W-:Y:S02]  /*1a20*/  IMAD.MOV R13, RZ, RZ, -R13 ;  /* 0x000000ffff0d7224 */ /* 0x000fe400078e0a0d */
[----:B------:R-:W-:Y:S02]  /*1a30*/  IMAD R48, R3, R7, R48 ;  /* 0x0000000703307224 */ /* 0x000fe400078e0230 */
[----:B------:R-:W-:-:S02]  /*1a40*/  @!P1 IMAD.IADD R46, R46, 0x1, -R3 ;  /* 0x000000012e2e9824 */ /* 0x000fc400078e0a03 */
[----:B------:R-:W-:-:S03]  /*1a50*/  IMAD.HI.U32 R15, R8, R54, RZ ;  /* 0x00000036080f7227 */ /* 0x000fc600078e00ff */
[C---:B------:R-:W-:Y:S01]  /*1a60*/  ISETP.GT.U32.AND P1, PT, R3.reuse, R46, PT ;  /* 0x0000002e0300720c */ /* 0x040fe20003f24070 */
[C---:B------:R-:W-:Y:S02]  /*1a70*/  IMAD R50, R3.reuse, R9, R50 ;  /* 0x0000000903327224 */ /* 0x040fe400078e0232 */
[----:B------:R-:W-:Y:S01]  /*1a80*/  IMAD R52, R3, R13, R52 ;  /* 0x0000000d03347224 */ /* 0x000fe200078e0234 */
[----:B------:R-:W-:Y:S01]  /*1a90*/  LOP3.LUT R13, R11, 0x78, RZ, 0xfc, !PT ;  /* 0x000000780b0d7812 */ /* 0x000fe200078efcff */
[----:B------:R-:W-:Y:S01]  /*1aa0*/  @!P0 IMAD.MOV R40, RZ, RZ, -R40 ;  /* 0x000000ffff288224 */ /* 0x000fe200078e0a28 */
[C---:B------:R-:W-:Y:S01]  /*1ab0*/  ISETP.GT.U32.AND P0, PT, R3.reuse, R48, PT ;  /* 0x000000300300720c */ /* 0x040fe20003f04070 */
[----:B------:R-:W-:Y:S02]  /*1ac0*/  IMAD.MOV R15, RZ, RZ, -R15 ;  /* 0x000000ffff0f7224 */ /* 0x000fe400078e0a0f */
[----:B------:R-:W-:Y:S01]  /*1ad0*/  @!P6 IMAD.MOV R42, RZ, RZ, -R42 ;  /* 0x000000ffff2ae224 */ /* 0x000fe200078e0a2a */
[C---:B------:R-:W-:Y:S01]  /*1ae0*/  ISETP.GT.U32.AND P6, PT, R3.reuse, R50, PT ;  /* 0x000000320300720c */ /* 0x040fe20003fc4070 */
[----:B------:R-:W-:Y:S01]  /*1af0*/  @!P3 IMAD.IADD R44, R44, 0x1, -R3 ;  /* 0x000000012c2cb824 */ /* 0x000fe200078e0a03 */
[C---:B------:R-:W-:Y:S01]  /*1b00*/  ISETP.GT.U32.AND P3, PT, R3.reuse, R52, PT ;  /* 0x000000340300720c */ /* 0x040fe20003f64070 */
[----:B------:R-:W-:Y:S01]  /*1b10*/  IMAD R54, R3, R15, R54 ;  /* 0x0000000f03367224 */ /* 0x000fe200078e0236 */
[----:B------:R-:W-:Y:S01]  /*1b20*/  LOP3.LUT R15, R11, 0x5c, RZ, 0xfc, !PT ;  /* 0x0000005c0b0f7812 */ /* 0x000fe200078efcff */
[----:B------:R-:W-:Y:S01]  /*1b30*/  IMAD.HI.U32 R7, R8, R58, RZ ;  /* 0x0000003a08077227 */ /* 0x000fe200078e00ff */
[----:B------:R-:W-:-:S02]  /*1b40*/  IABS R11, R13 ;  /* 0x0000000d000b7213 */ /* 0x000fc40000000000 */
[----:B------:R-:W-:Y:S01]  /*1b50*/  IABS R56, R15 ;  /* 0x0000000f00387213 */ /* 0x000fe20000000000 */
[--C-:B------:R-:W-:Y:S01]  /*1b60*/  @!P1 IMAD.IADD R46, R46, 0x1, -R3.reuse ;  /* 0x000000012e2e9824 */ /* 0x100fe200078e0a03 */
[----:B------:R-:W-:Y:S01]  /*1b70*/  ISETP.GT.U32.AND P1, PT, R3, R54, PT ;  /* 0x000000360300720c */ /* 0x000fe20003f24070 */
[----:B------:R-:W-:Y:S02]  /*1b80*/  @!P0 IMAD.IADD R48, R48, 0x1, -R3 ;  /* 0x0000000130308824 */ /* 0x000fe400078e0a03 */
[----:B------:R-:W-:-:S04]  /*1b90*/  IMAD.HI.U32 R5, R8, R56, RZ ;  /* 0x0000003808057227 */ /* 0x000fc800078e00ff */
[----:B------:R-:W-:Y:S02]  /*1ba0*/  @!P6 IMAD.IADD R50, R50, 0x1, -R3 ;  /* 0x000000013232e824 */ /* 0x000fe400078e0a03 */
[----:B------:R-:W-:Y:S02]  /*1bb0*/  IMAD.MOV R7, RZ, RZ, -R7 ;  /* 0x000000ffff077224 */ /* 0x000fe400078e0a07 */
[----:B------:R-:W-:Y:S01]  /*1bc0*/  @!P3 IMAD.IADD R52, R52, 0x1, -R3 ;  /* 0x000000013434b824 */ /* 0x000fe200078e0a03 */
[C---:B------:R-:W-:Y:S01]  /*1bd0*/  ISETP.GT.U32.AND P3, PT, R3.reuse, R48, PT ;  /* 0x000000300300720c */ /* 0x040fe20003f64070 */
[----:B------:R-:W-:Y:S02]  /*1be0*/  IMAD.MOV R9, RZ, RZ, -R5 ;  /* 0x000000ffff097224 */ /* 0x000fe400078e0a05 */
[----:B------:R-:W-:Y:S01]  /*1bf0*/  @!P2 IMAD.MOV R44, RZ, RZ, -R44 ;  /* 0x000000ffff2ca224 */ /* 0x000fe200078e0a2c */
[----:B------:R-:W-:Y:S01]  /*1c00*/  ISETP.GT.U32.AND P2, PT, R3, R50, PT ;  /* 0x000000320300720c */ /* 0x000fe20003f44070 */
[----:B------:R-:W-:-:S04]  /*1c10*/  IMAD.HI.U32 R5, R8, R60, RZ ;  /* 0x0000003c08057227 */ /* 0x000fc800078e00ff */
[----:B------:R-:W-:Y:S02]  /*1c20*/  IMAD R58, R3, R7, R58 ;  /* 0x00000007033a7224 */ /* 0x000fe400078e023a */
[----:B------:R-:W-:-:S03]  /*1c30*/  IMAD.HI.U32 R7, R8, R62, RZ ;  /* 0x0000003e08077227 */ /* 0x000fc600078e00ff */
[C---:B------:R-:W-:Y:S01]  /*1c40*/  ISETP.GT.U32.AND P6, PT, R3.reuse, R58, PT ;  /* 0x0000003a0300720c */ /* 0x040fe20003fc4070 */
[C---:B------:R-:W-:Y:S02]  /*1c50*/  IMAD R56, R3.reuse, R9, R56 ;  /* 0x0000000903387224 */ /* 0x040fe400078e0238 */
[----:B------:R-:W-:Y:S02]  /*1c60*/  IMAD.MOV R9, RZ, RZ, -R5 ;  /* 0x000000ffff097224 */ /* 0x000fe400078e0a05 */
[----:B------:R-:W-:Y:S01]  /*1c70*/  IMAD.MOV R7, RZ, RZ, -R7 ;  /* 0x000000ffff077224 */ /* 0x000fe200078e0a07 */
[C---:B------:R-:W-:Y:S01]  /*1c80*/  ISETP.GT.U32.AND P0, PT, R3.reuse, R56, PT ;  /* 0x000000380300720c */ /* 0x040fe20003f04070 */
[C---:B------:R-:W-:Y:S01]  /*1c90*/  IMAD R60, R3.reuse, R9, R60 ;  /* 0x00000009033c7224 */ /* 0x040fe200078e023c */
[----:B------:R-:W-:Y:S01]  /*1ca0*/  IABS R9, R33 ;  /* 0x0000002100097213 */ /* 0x000fe20000000000 */
[----:B------:R-:W-:Y:S01]  /*1cb0*/  @!P1 IMAD.IADD R54, R54, 0x1, -R3 ;  /* 0x0000000136369824 */ /* 0x000fe200078e0a03 */
[C---:B------:R-:W-:Y:S01]  /*1cc0*/  ISETP.GT.U32.AND P1, PT, R3.reuse, R52, PT ;  /* 0x000000340300720c */ /* 0x040fe20003f24070 */
[----:B------:R-:W-:-:S02]  /*1cd0*/  IMAD R62, R3, R7, R62 ;  /* 0x00000007033e7224 */ /* 0x000fc400078e023e */
[----:B------:R-:W-:-:S04]  /*1ce0*/  IMAD.HI.U32 R5, R8, R64, RZ ;  /* 0x0000004008057227 */ /* 0x000fc800078e00ff */
[--C-:B------:R-:W-:Y:S01]  /*1cf0*/  @!P3 IMAD.IADD R48, R48, 0x1, -R3.reuse ;  /* 0x000000013030b824 */ /* 0x100fe200078e0a03 */
[C---:B------:R-:W-:Y:S01]  /*1d00*/  ISETP.GT.U32.AND P3, PT, R3.reuse, R60, PT ;  /* 0x0000003c0300720c */ /* 0x040fe20003f64070 */
[----:B------:R-:W-:Y:S01]  /*1d10*/  @!P2 IMAD.IADD R50, R50, 0x1, -R3 ;  /* 0x000000013232a824 */ /* 0x000fe200078e0a03 */
[C---:B------:R-:W-:Y:S01]  /*1d20*/  ISETP.GT.U32.AND P2, PT, R3.reuse, R62, PT ;  /* 0x0000003e0300720c */ /* 0x040fe20003f44070 */
[----:B------:R-:W-:Y:S02]  /*1d30*/  IMAD.MOV R5, RZ, RZ, -R5 ;  /* 0x000000ffff057224 */ /* 0x000fe400078e0a05 */
[----:B------:R-:W-:Y:S02]  /*1d40*/  @!P1 IMAD.IADD R52, R52, 0x1, -R3 ;  /* 0x0000000134349824 */ /* 0x000fe400078e0a03 */
[----:B------:R-:W-:Y:S02]  /*1d50*/  IMAD R64, R3, R5, R64 ;  /* 0x0000000503407224 */ /* 0x000fe400078e0240 */
[----:B------:R-:W-:-:S03]  /*1d60*/  IMAD.HI.U32 R5, R8, R66, RZ ;  /* 0x0000004208057227 */ /* 0x000fc600078e00ff */
[----:B------:R-:W-:Y:S01]  /*1d70*/  ISETP.GT.U32.AND P1, PT, R3, R64, PT ;  /* 0x000000400300720c */ /* 0x000fe20003f24070 */
[----:B------:R-:W-:Y:S02]  /*1d80*/  IMAD.MOV R7, RZ, RZ, -R5 ;  /* 0x000000ffff077224 */ /* 0x000fe400078e0a05 */
[----:B------:R-:W-:-:S04]  /*1d90*/  IMAD.HI.U32 R5, R8, R9, RZ ;  /* 0x0000000908057227 */ /* 0x000fc800078e00ff */
[--C-:B------:R-:W-:Y:S01]  /*1da0*/  @!P0 IMAD.IADD R56, R56, 0x1, -R3.reuse ;  /* 0x0000000138388824 */ /* 0x100fe200078e0a03 */
[----:B------:R-:W-:Y:S01]  /*1db0*/  ISETP.GT.U32.AND P0, PT, R3, R54, PT ;  /* 0x000000360300720c */ /* 0x000fe20003f04070 */
[--C-:B------:R-:W-:Y:S01]  /*1dc0*/  @!P3 IMAD.IADD R60, R60, 0x1, -R3.reuse ;  /* 0x000000013c3cb824 */ /* 0x100fe200078e0a03 */
[----:B------:R-:W-:Y:S01]  /*1dd0*/  ISETP.GE.AND P3, PT, R17, RZ, PT ;  /* 0x000000ff1100720c */ /* 0x000fe20003f66270 */
[----:B------:R-:W-:Y:S01]  /*1de0*/  @!P2 IMAD.IADD R62, R62, 0x1, -R3 ;  /* 0x000000013e3ea824 */ /* 0x000fe200078e0a03 */
[----:B------:R-:W-:Y:S01]  /*1df0*/  ISETP.GE.AND P2, PT, R19, RZ, PT ;  /* 0x000000ff1300720c */ /* 0x000fe20003f46270 */
[----:B------:R-:W-:Y:S01]  /*1e00*/  IMAD.MOV R68, RZ, RZ, -R5 ;  /* 0x000000ffff447224 */ /* 0x000fe200078e0a05 */
[----:B------:R-:W-:Y:S01]  /*1e10*/  IABS R5, R152 ;  /* 0x0000009800057213 */ /* 0x000fe20000000000 */
[----:B------:R-:W-:Y:S01]  /*1e20*/  @!P4 IMAD.MOV R46, RZ, RZ, -R46 ;  /* 0x000000ffff2ec224 */ /* 0x000fe200078e0a2e */
[----:B------:R-:W-:Y:S01]  /*1e30*/  ISETP.GT.U32.AND P4, PT, R3, R56, PT ;  /* 0x000000380300720c */ /* 0x000fe20003f84070 */
[----:B------:R-:W-:-:S04]  /*1e40*/  IMAD.HI.U32 R8, R8, R11, RZ ;  /* 0x0000000b08087227 */ /* 0x000fc800078e00ff */
[----:B------:R-:W-:-:S04]  /*1e50*/  IMAD.HI.U32 R6, R6, R5, RZ ;  /* 0x0000000506067227 */ /* 0x000fc800078e00ff */
[--C-:B------:R-:W-:Y:S02]  /*1e60*/  @!P6 IMAD.IADD R58, R58, 0x1, -R3.reuse ;  /* 0x000000013a3ae824 */ /* 0x100fe400078e0a03 */
[----:B------:R-:W-:Y:S01]  /*1e70*/  @!P1 IMAD.IADD R64, R64, 0x1, -R3 ;  /* 0x0000000140409824 */ /* 0x000fe200078e0a03 */
[----:B------:R-:W-:Y:S01]  /*1e80*/  ISETP.GE.AND P1, PT, R21, RZ, PT ;  /* 0x000000ff1500720c */ /* 0x000fe20003f26270 */
[----:B------:R-:W-:Y:S01]  /*1e90*/  IMAD.MOV R6, RZ, RZ, -R6 ;  /* 0x000000ffff067224 */ /* 0x000fe200078e0a06 */
[C---:B------:R-:W-:Y:S01]  /*1ea0*/  ISETP.GT.U32.AND P6, PT, R3.reuse, R58, PT ;  /* 0x0000003a0300720c */ /* 0x040fe20003fc4070 */
[----:B------:R-:W-:Y:S02]  /*1eb0*/  IMAD.MOV R72, RZ, RZ, -R8 ;  /* 0x000000ffff487224 */ /* 0x000fe400078e0a08 */
[C---:B------:R-:W-:Y:S02]  /*1ec0*/  IMAD R8, R3.reuse, R68, R9 ;  /* 0x0000004403087224 */ /* 0x040fe400078e0209 */
[----:B------:R-:W-:Y:S01]  /*1ed0*/  @!P3 IMAD.MOV R50, RZ, RZ, -R50 ;  /* 0x000000ffff32b224 */ /* 0x000fe200078e0a32 */
[C---:B------:R-:W-:Y:S01]  /*1ee0*/  ISETP.GT.U32.AND P3, PT, R3.reuse, R64, PT ;  /* 0x000000400300720c */ /* 0x040fe20003f64070 */
[----:B------:R-:W-:Y:S01]  /*1ef0*/  @!P2 IMAD.MOV R52, RZ, RZ, -R52 ;  /* 0x000000ffff34a224 */ /* 0x000fe200078e0a34 */
[----:B------:R-:W-:Y:S01]  /*1f00*/  ISETP.GT.U32.AND P2, PT, R3, R62, PT ;  /* 0x0000003e0300720c */ /* 0x000fe20003f44070 */
[----:B------:R-:W-:-:S02]  /*1f10*/  IMAD R5, R4, R6, R5 ;  /* 0x0000000604057224 */ /* 0x000fc400078e0205 */
[----:B------:R-:W-:Y:S01]  /*1f20*/  @!P4 IMAD.IADD R56, R56, 0x1, -R3 ;  /* 0x000000013838c824 */ /* 0x000fe200078e0a03 */
[C---:B------:R-:W-:Y:S01]  /*1f30*/  ISETP.GT.U32.AND P4, PT, R3.reuse, R8, PT ;  /* 0x000000080300720c */ /* 0x040fe20003f84070 */
[----:B------:R-:W-:Y:S01]  /*1f40*/  @!P5 IMAD.MOV R48, RZ, RZ, -R48 ;  /* 0x000000ffff30d224 */ /* 0x000fe200078e0a30 */
[----:B------:R-:W-:Y:S01]  /*1f50*/  ISETP.GT.U32.AND P5, PT, R4, R5, PT ;  /* 0x000000050400720c */ /* 0x000fe20003fa4070 */
[C---:B------:R-:W-:Y:S02]  /*1f60*/  IMAD R68, R3.reuse, R72, R11 ;  /* 0x0000004803447224 */ /* 0x040fe400078e020b */
[--C-:B------:R-:W-:Y:S02]  /*1f70*/  @!P6 IMAD.IADD R58, R58, 0x1, -R3.reuse ;  /* 0x000000013a3ae824 */ /* 0x100fe400078e0a03 */
[--C-:B------:R-:W-:Y:S01]  /*1f80*/  @!P3 IMAD.IADD R64, R64, 0x1, -R3.reuse ;  /* 0x000000014040b824 */ /* 0x100fe200078e0a03 */
[----:B------:R-:W-:Y:S01]  /*1f90*/  ISETP.GT.U32.AND P6, PT, R3, R68, PT ;  /* 0x000000440300720c */ /* 0x000fe20003fc4070 */
[--C-:B------:R-:W-:Y:S01]  /*1fa0*/  @!P2 IMAD.IADD R62, R62, 0x1, -R3.reuse ;  /* 0x000000013e3ea824 */ /* 0x100fe200078e0a03 */
[----:B------:R-:W-:Y:S01]  /*1fb0*/  ISETP.GE.AND P3, PT, R29, RZ, PT ;  /* 0x000000ff1d00720c */ /* 0x000fe20003f66270 */
[----:B------:R-:W-:Y:S01]  /*1fc0*/  IMAD R66, R3, R7, R66 ;  /* 0x0000000703427224 */ /* 0x000fe200078e0242 */
[----:B------:R-:W-:Y:S01]  /*1fd0*/  ISETP.GE.AND P2, PT, R27, RZ, PT ;  /* 0x000000ff1b00720c */ /* 0x000fe20003f46270 */
[----:B------:R-:W-:Y:S01]  /*1fe0*/  @!P4 IMAD.IADD R8, R8, 0x1, -R3 ;  /* 0x000000010808c824 */ /* 0x000fe200078e0a03 */
[----:B------:R-:W-:Y:S01]  /*1ff0*/  ISETP.GE.AND P4, PT, R23, RZ, PT ;  /* 0x000000ff1700720c */ /* 0x000fe20003f86270 */
[----:B------:R-:W-:-:S02]  /*2000*/  @!P5 IMAD.IADD R5, R5, 0x1, -R4 ;  /* 0x000000010505d824 */ /* 0x000fc400078e0a04 */
[--C-:B------:R-:W-:Y:S01]  /*2010*/  @!P0 IMAD.IADD R54, R54, 0x1, -R3.reuse ;  /* 0x0000000136368824 */ /* 0x100fe200078e0a03 */
[C---:B------:R-:W-:Y:S01]  /*2020*/  ISETP.GT.U32.AND P0, PT, R3.reuse, R66, PT ;  /* 0x000000420300720c */ /* 0x040fe20003f04070 */
[----:B------:R-:W-:Y:S01]  /*2030*/  VIADD R27, R168, 0xfffffffe ;  /* 0xfffffffea81b7836 */ /* 0x000fe20000000000 */
[----:B------:R-:W-:Y:S01]  /*2040*/  ISETP.GT.U32.AND P5, PT, R4, R5, PT ;  /* 0x000000050400720c */ /* 0x000fe20003fa4070 */
[--C-:B------:R-:W-:Y:S01]  /*2050*/  @!P6 IMAD.IADD R68, R68, 0x1, -R3.reuse ;  /* 0x000000014444e824 */ /* 0x100fe200078e0a03 */
[----:B------:R-:W-:Y:S01]  /*2060*/  ISETP.GT.U32.AND P6, PT, R3, R60, PT ;  /* 0x0000003c0300720c */ /* 0x000fe20003fc4070 */
[----:B------:R-:W-:Y:S01]  /*2070*/  @!P3 IMAD.MOV R64, RZ, RZ, -R64 ;  /* 0x000000ffff40b224 */ /* 0x000fe200078e0a40 */
[----:B------:R-:W-:Y:S01]  /*2080*/  ISETP.GE.AND P3, PT, R152, RZ, PT ;  /* 0x000000ff9800720c */ /* 0x000fe20003f66270 */
[----:B------:R-:W-:Y:S01]  /*2090*/  @!P2 IMAD.MOV R62, RZ, RZ, -R62 ;  /* 0x000000ffff3ea224 */ /* 0x000fe200078e0a3e */
[----:B------:R-:W-:Y:S01]  /*20a0*/  ISETP.NE.AND P2, PT, R171, RZ, PT ;  /* 0x000000ffab00720c */ /* 0x000fe20003f45270 */
[----:B------:R-:W-:Y:S01]  /*20b0*/  @!P4 IMAD.MOV R58, RZ, RZ, -R58 ;  /* 0x000000ffff3ac224 */ /* 0x000fe200078e0a3a */
[C---:B------:R-:W-:Y:S01]  /*20c0*/  ISETP.GT.U32.AND P4, PT, R3.reuse, R68, PT ;  /* 0x000000440300720c */ /* 0x040fe20003f84070 */
[----:B------:R-:W-:Y:S01]  /*20d0*/  @!P1 IMAD.MOV R54, RZ, RZ, -R54 ;  /* 0x000000ffff369224 */ /* 0x000fe200078e0a36 */
[----:B------:R-:W-:Y:S01]  /*20e0*/  ISETP.GT.U32.AND P1, PT, R3, R8, PT ;  /* 0x000000080300720c */ /* 0x000fe20003f24070 */
[--C-:B------:R-:W-:Y:S01]  /*20f0*/  @!P0 IMAD.IADD R66, R66, 0x1, -R3.reuse ;  /* 0x0000000142428824 */ /* 0x100fe200078e0a03 */
[----:B------:R-:W-:Y:S01]  /*2100*/  ISETP.GE.AND P0, PT, R15, RZ, PT ;  /* 0x000000ff0f00720c */ /* 0x000fe20003f06270 */
[----:B------:R-:W-:Y:S01]  /*2110*/  @!P5 IMAD.IADD R5, R5, 0x1, -R4 ;  /* 0x000000010505d824 */ /* 0x000fe200078e0a04 */
[----:B------:R-:W-:Y:S01]  /*2120*/  ISETP.NE.AND P5, PT, R153, RZ, PT ;  /* 0x000000ff9900720c */ /* 0x000fe20003fa5270 */
[----:B------:R-:W-:Y:S01]  /*2130*/  @!P6 IMAD.IADD R60, R60, 0x1, -R3 ;  /* 0x000000013c3ce824 */ /* 0x000fe200078e0a03 */
[----:B------:R-:W-:Y:S01]  /*2140*/  ISETP.GE.AND P6, PT, R25, RZ, PT ;  /* 0x000000ff1900720c */ /* 0x000fe20003fc6270 */
[----:B------:R-:W-:-:S02]  /*2150*/  @!P3 IMAD.MOV R5, RZ, RZ, -R5 ;  /* 0x000000ffff05b224 */ /* 0x000fc400078e0a05 */
[----:B------:R-:W-:Y:S01]  /*2160*/  @!P2 LOP3.LUT R5, RZ, R171, RZ, 0x33, !PT ;  /* 0x000000abff05a212 */ /* 0x000fe200078e33ff */
[----:B------:R-:W-:Y:S01]  /*2170*/  VIADD R25, R168, 0xffffffff ;  /* 0xffffffffa8197836 */ /* 0x000fe20000000000 */
[----:B------:R-:W-:Y:S01]  /*2180*/  LOP3.LUT R171, R2, 0x10, RZ, 0x3c, !PT ;  /* 0x0000001002ab7812 */ /* 0x000fe200078e3cff */
[--C-:B------:R-:W-:Y:S01]  /*2190*/  @!P4 IMAD.IADD R68, R68, 0x1, -R3.reuse ;  /* 0x000000014444c824 */ /* 0x100fe200078e0a03 */
[----:B------:R-:W-:Y:S01]  /*21a0*/  ISETP.GE.AND P4, PT, R13, RZ, PT ;  /* 0x000000ff0d00720c */ /* 0x000fe20003f86270 */
[----:B------:R-:W-:Y:S01]  /*21b0*/  IMAD R169, R5, R169, RZ ;  /* 0x000000a905a97224 */ /* 0x000fe200078e02ff */
[----:B------:R-:W-:Y:S01]  /*21c0*/  LOP3.LUT R5, R2, 0x20, RZ, 0x3c, !PT ;  /* 0x0000002002057812 */ /* 0x000fe200078e3cff */
[----:B------:R-:W-:Y:S01]  /*21d0*/  @!P0 IMAD.MOV R56, RZ, RZ, -R56 ;  /* 0x000000ffff388224 */ /* 0x000fe200078e0a38 */
[----:B------:R-:W-:Y:S01]  /*21e0*/  ISETP.GT.U32.AND P0, PT, R3, R66, PT ;  /* 0x000000420300720c */ /* 0x000fe20003f04070 */
[----:B------:R-:W-:Y:S02]  /*21f0*/  IMAD.SHL.U32 R178, R169, 0x4, RZ ;  /* 0x00000004a9b27824 */ /* 0x000fe400078e00ff */
[----:B------:R-:W-:Y:S01]  /*2200*/  @!P1 IMAD.IADD R8, R8, 0x1, -R3 ;  /* 0x0000000108089824 */ /* 0x000fe200078e0a03 */
[----:B------:R-:W-:Y:S01]  /*2210*/  ISETP.GE.AND P1, PT, R33, RZ, PT ;  /* 0x000000ff2100720c */ /* 0x000fe20003f26270 */
[----:B------:R-:W-:Y:S01]  /*2220*/  @!P6 IMAD.MOV R60, RZ, RZ, -R60 ;  /* 0x000000ffff3ce224 */ /* 0x000fe200078e0a3c */
[----:B------:R-:W-:Y:S01]  /*2230*/  IADD3 R150, P2, R178, UR6, RZ ;  /* 0x00000006b2967c10 */ /* 0x000fe2000ff5e0ff */
[----:B------:R-:W-:-:S02]  /*2240*/  IMAD.MOV.U32 R4, RZ, RZ, R8 ;  /* 0x000000ffff047224 */ /* 0x000fc400078e0008 */
[----:B------:R-:W-:Y:S01]  /*2250*/  @!P4 IMAD.MOV R68, RZ, RZ, -R68 ;  /* 0x000000ffff44c224 */ /* 0x000fe200078e0a44 */
[----:B------:R-:W-:Y:S01]  /*2260*/  LEA.HI.X.SX32 R151, R169, UR7, 0x2, P2 ;  /* 0x00000007a9977c11 */ /* 0x000fe200090f16ff */
[----:B------:R-:W-:Y:S01]  /*2270*/  VIADD R183, R171, UR8 ;  /* 0x00000008abb77c36 */ /* 0x000fe20008000000 */
[-C--:B------:R-:W-:Y:S01]  /*2280*/  LEA R92, P4, R158, R150.reuse, 0x3 ;  /* 0x000000969e5c7211 */ /* 0x080fe200078818ff */
[----:B------:R-:W-:Y:S01]  /*2290*/  @!P0 IMAD.IADD R66, R66, 0x1, -R3 ;  /* 0x0000000142428824 */ /* 0x000fe200078e0a03 */
[-C--:B------:R-:W-:Y:S01]  /*22a0*/  IADD3 R90, P2, R206, R150.reuse, RZ ;  /* 0x00000096ce5a7210 */ /* 0x080fe20007f5e0ff */
[----:B------:R-:W-:Y:S01]  /*22b0*/  VIADD R181, R5, UR8 ;  /* 0x0000000805b57c36 */ /* 0x000fe20008000000 */
[-C--:B------:R-:W-:Y:S01]  /*22c0*/  LEA.HI.X.SX32 R93, R238, R151.reuse, 0x2, P4 ;  /* 0x00000097ee5d7211 */ /* 0x080fe200020f16ff */
[----:B------:R-:W-:Y:S01]  /*22d0*/  @!P1 IMAD.MOV R4, RZ, RZ, -R4 ;  /* 0x000000ffff049224 */ /* 0x000fe200078e0a04 */
[----:B------:R-:W-:Y:S01]  /*22e0*/  LEA R96, P4, R158, R150, 0x4 ;  /* 0x000000969e607211 */ /* 0x000fe200078820ff */
[----:B------:R-:W-:Y:S01]  /*22f0*/  VIADD R29, R168, 0xffffffc9 ;  /* 0xffffffc9a81d7836 */ /* 0x000fe20000000000 */
[-C--:B------:R-:W-:Y:S01]  /*2300*/  LEA.HI.X.SX32 R91, R158, R151.reuse, 0x2, P2 ;  /* 0x000000979e5b7211 */ /* 0x080fe200010f16ff */
[----:B------:R-:W-:Y:S01]  /*2310*/  VIADD R33, R168, 0xffffffc5 ;  /* 0xffffffc5a8217836 */ /* 0x000fe20000000000 */
[----:B------:R-:W-:-:S02]  /*2320*/  LEA.HI.X.SX32 R97, R206, R151, 0x2, P4 ;  /* 0x00000097ce617211 */ /* 0x000fc400020f16ff */
[-C--:B------:R-:W-:Y:S02]  /*2330*/  IADD3 R100, P4, R210, R150.reuse, RZ ;  /* 0x00000096d2647210 */ /* 0x080fe40007f9e0ff */
[-C--:B------:R-:W-:Y:S02]  /*2340*/  IADD3 R94, P2, R212, R150.reuse, RZ ;  /* 0x00000096d45e7210 */ /* 0x080fe40007f5e0ff */
[-C--:B------:R-:W-:Y:S02]  /*2350*/  LEA.HI.X.SX32 R101, R235, R151.reuse, 0x2, P4 ;  /* 0x00000097eb657211 */ /* 0x080fe400020f16ff */
[----:B------:R-:W-:Y:S02]  /*2360*/  LEA R104, P4, R158, R150, 0x5 ;  /* 0x000000969e687211 */ /* 0x000fe400078828ff */
[-C--:B------:R-:W-:Y:S02]  /*2370*/  LEA.HI.X.SX32 R95, R237, R151.reuse, 0x2, P2 ;  /* 0x00000097ed5f7211 */ /* 0x080fe400010f16ff */
[----:B------:R-:W-:-:S02]  /*2380*/  LEA.HI.X.SX32 R105, R233, R151, 0x2, P4 ;  /* 0x00000097e9697211 */ /* 0x000fc400020f16ff */
[-C--:B------:R-:W-:Y:S02]  /*2390*/  IADD3 R108, P4, R109, R150.reuse, RZ ;  /* 0x000000966d6c7210 */ /* 0x080fe40007f9e0ff */
[-C--:B------:R-:W-:Y:S02]  /*23a0*/  IADD3 R98, P2, R211, R150.reuse, RZ ;  /* 0x00000096d3627210 */ /* 0x080fe40007f5e0ff */
[-C--:B------:R-:W-:Y:S02]  /*23b0*/  LEA.HI.X.SX32 R109, R231, R151.reuse, 0x2, P4 ;  /* 0x00000097e76d7211 */ /* 0x080fe400020f16ff */
[----:B------:R-:W-:Y:S02]  /*23c0*/  LEA.HI.X.SX32 R99, R236, R151, 0x2, P2 ;  /* 0x00000097ec637211 */ /* 0x000fe400010f16ff */
[-C--:B------:R-:W-:Y:S02]  /*23d0*/  IADD3 R112, P4, R113, R150.reuse, RZ ;  /* 0x0000009671707210 */ /* 0x080fe40007f9e0ff */
[----:B------:R-:W-:-:S02]  /*23e0*/  IADD3 R102, P2, R209, R150, RZ ;  /* 0x00000096d1667210 */ /* 0x000fc40007f5e0ff */
[-C--:B------:R-:W-:Y:S02]  /*23f0*/  LEA.HI.X.SX32 R113, R212, R151.reuse, 0x2, P4 ;  /* 0x00000097d4717211 */ /* 0x080fe400020f16ff */
[-C--:B------:R-:W-:Y:S02]  /*2400*/  LEA.HI.X.SX32 R103, R234, R151.reuse, 0x2, P2 ;  /* 0x00000097ea677211 */ /* 0x080fe400010f16ff */
[-C--:B------:R-:W-:Y:S02]  /*2410*/  IADD3 R116, P4, R117, R150.reuse, RZ ;  /* 0x0000009675747210 */ /* 0x080fe40007f9e0ff */
[----:B------:R-:W-:Y:S02]  /*2420*/  IADD3 R106, P2, R107, R150, RZ ;  /* 0x000000966b6a7210 */ /* 0x000fe40007f5e0ff */
[-C--:B------:R-:W-:Y:S02]  /*2430*/  LEA.HI.X.SX32 R117, R228, R151.reuse, 0x2, P4 ;  /* 0x00000097e4757211 */ /* 0x080fe400020f16ff */
[----:B------:R-:W-:-:S02]  /*2440*/  LEA.HI.X.SX32 R107, R232, R151, 0x2, P2 ;  /* 0x00000097e86b7211 */ /* 0x000fc400010f16ff */
[-C--:B------:R-:W-:Y:S02]  /*2450*/  LEA R120, P4, R158, R150.reuse, 0x6 ;  /* 0x000000969e787211 */ /* 0x080fe400078830ff */
[-C--:B------:R-:W-:Y:S02]  /*2460*/  IADD3 R110, P2, R111, R150.reuse, RZ ;  /* 0x000000966f6e7210 */ /* 0x080fe40007f5e0ff */
[-C--:B------:R-:W-:Y:S02]  /*2470*/  LEA.HI.X.SX32 R121, R226, R151.reuse, 0x2, P4 ;  /* 0x00000097e2797211 */ /* 0x080fe400020f16ff */
[----:B------:R-:W-:Y:S02]  /*2480*/  LEA.HI.X.SX32 R111, R230, R151, 0x2, P2 ;  /* 0x00000097e66f7211 */ /* 0x000fe400010f16ff */
[-C--:B------:R-:W-:Y:S02]  /*2490*/  IADD3 R124, P4, R125, R150.reuse, RZ ;  /* 0x000000967d7c7210 */ /* 0x080fe40007f9e0ff */
[----:B------:R-:W-:-:S02]  /*24a0*/  IADD3 R114, P2, R115, R150, RZ ;  /* 0x0000009673727210 */ /* 0x000fc40007f5e0ff */
[-C--:B------:R-:W-:Y:S02]  /*24b0*/  LEA.HI.X.SX32 R125, R224, R151.reuse, 0x2, P4 ;  /* 0x00000097e07d7211 */ /* 0x080fe400020f16ff */
[----:B------:R-:W-:Y:S02]  /*24c0*/  ISETP.GE.AND P0, PT, R31, RZ, PT ;  /* 0x000000ff1f00720c */ /* 0x000fe40003f06270 */
[-C--:B------:R-:W-:Y:S02]  /*24d0*/  LEA.HI.X.SX32 R115, R229, R151.reuse, 0x2, P2 ;  /* 0x00000097e5737211 */ /* 0x080fe400010f16ff */
[-C--:B------:R-:W-:Y:S02]  /*24e0*/  IADD3 R128, P4, R129, R150.reuse, RZ ;  /* 0x0000009681807210 */ /* 0x080fe40007f9e0ff */
[----:B------:R-:W-:Y:S02]  /*24f0*/  IADD3 R118, P2, R119, R150, RZ ;  /* 0x0000009677767210 */ /* 0x000fe40007f5e0ff */
[----:B------:R-:W-:-:S02]  /*2500*/  LEA.HI.X.SX32 R129, R211, R151, 0x2, P4 ;  /* 0x00000097d3817211 */ /* 0x000fc400020f16ff */
[-C--:B------:R-:W-:Y:S02]  /*2510*/  LEA.HI.X.SX32 R119, R227, R151.reuse, 0x2, P2 ;  /* 0x00000097e3777211 */ /* 0x080fe400010f16ff */
[-C--:B------:R-:W-:Y:S01]  /*2520*/  IADD3 R132, P4, R133, R150.reuse, RZ ;  /* 0x0000009685847210 */ /* 0x080fe20007f9e0ff */
[----:B------:R-:W-:Y:S01]  /*2530*/  @!P0 IMAD.MOV R66, RZ, RZ, -R66 ;  /* 0x000000ffff428224 */ /* 0x000fe200078e0a42 */
[-C--:B------:R-:W-:Y:S02]  /*2540*/  IADD3 R122, P2, R123, R150.reuse, RZ ;  /* 0x000000967b7a7210 */ /* 0x080fe40007f5e0ff */
[-C--:B------:R-:W-:Y:S02]  /*2550*/  LEA.HI.X.SX32 R133, R220, R151.reuse, 0x2, P4 ;  /* 0x00000097dc857211 */ /* 0x080fe400020f16ff */
[----:B------:R-:W-:Y:S02]  /*2560*/  LEA.HI.X.SX32 R123, R225, R151, 0x2, P2 ;  /* 0x00000097e17b7211 */ /* 0x000fe400010f16ff */
[----:B------:R-:W-:-:S02]  /*2570*/  IADD3 R136, P4, R137, R150, RZ ;  /* 0x0000009689887210 */ /* 0x000fc40007f9e0ff */
[-C--:B------:R-:W-:Y:S02]  /*2580*/  IADD3 R126, P2, R127, R150.reuse, RZ ;  /* 0x000000967f7e7210 */ /* 0x080fe40007f5e0ff */
[----:B------:R-:W-:Y:S02]  /*2590*/  LOP3.LUT R3, RZ, R153, RZ, 0x33, !PT ;  /* 0x00000099ff037212 */ /* 0x000fe400078e33ff */
[-C--:B------:R-:W-:Y:S02]  /*25a0*/  LEA.HI.X.SX32 R137, R210, R151.reuse, 0x2, P4 ;  /* 0x00000097d2897211 */ /* 0x080fe400020f16ff */
[----:B------:R-:W-:Y:S02]  /*25b0*/  LEA.HI.X.SX32 R127, R223, R151, 0x2, P2 ;  /* 0x00000097df7f7211 */ /* 0x000fe400010f16ff */
[-C--:B------:R-:W-:Y:S02]  /*25c0*/  IADD3 R140, P4, R141, R150.reuse, RZ ;  /* 0x000000968d8c7210 */ /* 0x080fe40007f9e0ff */
[----:B------:R-:W-:-:S02]  /*25d0*/  IADD3 R130, P2, R131, R150, RZ ;  /* 0x0000009683827210 */ /* 0x000fc40007f5e0ff */
[C---:B------:R-:W-:Y:S02]  /*25e0*/  SEL R167, R3.reuse, R12, !P5 ;  /* 0x0000000c03a77207 */ /* 0x040fe40006800000 */
[C---:B------:R-:W-:Y:S02]  /*25f0*/  SEL R166, R3.reuse, R14, !P5 ;  /* 0x0000000e03a67207 */ /* 0x040fe40006800000 */
[----:B------:R-:W-:Y:S01]  /*2600*/  SEL R165, R3, R16, !P5 ;  /* 0x0000001003a57207 */ /* 0x000fe20006800000 */
[----:B------:R-:W-:Y:S01]  /*2610*/  IMAD R167, R167, UR9, RZ ;  /* 0x00000009a7a77c24 */ /* 0x000fe2000f8e02ff */
[C---:B------:R-:W-:Y:S01]  /*2620*/  SEL R163, R3.reuse, R20, !P5 ;  /* 0x0000001403a37207 */ /* 0x040fe20006800000 */
[----:B------:R-:W-:Y:S01]  /*2630*/  IMAD R166, R166, UR9, RZ ;  /* 0x00000009a6a67c24 */ /* 0x000fe2000f8e02ff */
[----:B------:R-:W-:Y:S01]  /*2640*/  SEL R162, R3, R22, !P5 ;  /* 0x0000001603a27207 */ /* 0x000fe20006800000 */
[----:B------:R-:W-:Y:S01]  /*2650*/  IMAD R165, R165, UR9, RZ ;  /* 0x00000009a5a57c24 */ /* 0x000fe2000f8e02ff */
[----:B------:R-:W-:Y:S01]  /*2660*/  SEL R23, R3, R10, !P5 ;  /* 0x0000000a03177207 */ /* 0x000fe20006800000 */
[----:B------:R-:W-:Y:S01]  /*2670*/  IMAD R163, R163, UR9, RZ ;  /* 0x00000009a3a37c24 */ /* 0x000fe2000f8e02ff */
[C---:B------:R-:W-:Y:S01]  /*2680*/  SEL R26, R3.reuse, R26, !P5 ;  /* 0x0000001a031a7207 */ /* 0x040fe20006800000 */
[----:B------:R-:W-:Y:S01]  /*2690*/  IMAD R162, R162, UR9, RZ ;  /* 0x00000009a2a27c24 */ /* 0x000fe2000f8e02ff */
[C---:B------:R-:W-:Y:S01]  /*26a0*/  SEL R164, R3.reuse, R18, !P5 ;  /* 0x0000001203a47207 */ /* 0x040fe20006800000 */
[C---:B------:R-:W-:Y:S01]  /*26b0*/  VIADD R18, R168.reuse, 0xfffffffb ;  /* 0xfffffffba8127836 */ /* 0x040fe20000000000 */
[----:B------:R-:W-:Y:S01]  /*26c0*/  SEL R161, R3, R24, !P5 ;  /* 0x0000001803a17207 */ /* 0x000fe20006800000 */
[----:B------:R-:W-:Y:S01]  /*26d0*/  IMAD R23, R23, UR9, RZ ;  /* 0x0000000917177c24 */ /* 0x000fe2000f8e02ff */
[C---:B------:R-:W-:Y:S01]  /*26e0*/  SEL R160, R3.reuse, R28, !P5 ;  /* 0x0000001c03a07207 */ /* 0x040fe20006800000 */
[----:B------:R-:W-:Y:S01]  /*26f0*/  VIADD R28, R168, 0xffffffce ;  /* 0xffffffcea81c7836 */ /* 0x000fe20000000000 */
[C---:B------:R-:W-:Y:S01]  /*2700*/  SEL R157, R3.reuse, R30, !P5 ;  /* 0x0000001e039d7207 */ /* 0x040fe20006800000 */
[----:B------:R-:W-:Y:S01]  /*2710*/  IMAD R164, R164, UR9, RZ ;  /* 0x00000009a4a47c24 */ /* 0x000fe2000f8e02ff */
[C---:B------:R-:W-:Y:S01]  /*2720*/  SEL R19, R3.reuse, R32, !P5 ;  /* 0x0000002003137207 */ /* 0x040fe20006800000 */
[----:B------:R-:W-:Y:S01]  /*2730*/  VIADD R32, R168, 0xffffffca ;  /* 0xffffffcaa8207836 */ /* 0x000fe20000000000 */
[C---:B------:R-:W-:Y:S01]  /*2740*/  SEL R20, R3.reuse, R34, !P5 ;  /* 0x0000002203147207 */ /* 0x040fe20006800000 */
[----:B------:R-:W-:Y:S01]  /*2750*/  IMAD R160, R160, UR9, RZ ;  /* 0x00000009a0a07c24 */ /* 0x000fe2000f8e02ff */
[C---:B------:R-:W-:Y:S01]  /*2760*/  SEL R21, R3.reuse, R36, !P5 ;  /* 0x0000002403157207 */ /* 0x040fe20006800000 */
[C---:B------:R-:W-:Y:S01]  /*2770*/  VIADD R36, R168.reuse, 0xffffffc6 ;  /* 0xffffffc6a8247836 */ /* 0x040fe20000000000 */
[----:B------:R-:W-:Y:S01]  /*2780*/  SEL R22, R3, R38, !P5 ;  /* 0x0000002603167207 */ /* 0x000fe20006800000 */
[----:B------:R-:W-:Y:S01]  /*2790*/  IMAD R19, R19, UR9, RZ ;  /* 0x0000000913137c24 */ /* 0x000fe2000f8e02ff */
[C---:B-1----:R-:W-:Y:S01]  /*27a0*/  SEL R152, R3.reuse, R40, !P5 ;  /* 0x0000002803987207 */ /* 0x042fe20006800000 */
[C---:B------:R-:W-:Y:S01]  /*27b0*/  VIADD R40, R168.reuse, 0xffffffc2 ;  /* 0xffffffc2a8287836 */ /* 0x040fe20000000000 */
[----:B------:R-:W-:Y:S01]  /*27c0*/  SEL R153, R3, R42, !P5 ;  /* 0x0000002a03997207 */ /* 0x000fe20006800000 */
        /* <DEDUP_REMOVED lines=17> */
[----:B------:R-:W-:Y:S01]  /*28e0*/  SEL R9, R3, R60, !P5 ;  /* 0x0000003c03097207 */ /* 0x000fe20006800000 */
        /* <DEDUP_REMOVED lines=11> */
[----:B------:R-:W-:Y:S01]  /*29a0*/  SEL R6, R3, R70, !P5 ;  /* 0x0000004603067207 */ /* 0x000fe20006800000 */
[----:B------:R-:W-:Y:S01]  /*29b0*/  VIADD R3, R168, 0xfffffffd ;  /* 0xfffffffda8037836 */ /* 0x000fe20000000000 */
[-C--:B------:R-:W-:Y:S01]  /*29c0*/  LEA.HI.X.SX32 R141, R217, R151.reuse, 0x2, P4 ;  /* 0x00000097d98d7211 */ /* 0x080fe200020f16ff */
[----:B------:R-:W-:Y:S01]  /*29d0*/  IMAD R14, R14, UR9, RZ ;  /* 0x000000090e0e7c24 */ /* 0x000fe2000f8e02ff */
[-C--:B------:R-:W-:Y:S01]  /*29e0*/  LEA.HI.X.SX32 R131, R221, R151.reuse, 0x2, P2 ;  /* 0x00000097dd837211 */ /* 0x080fe200010f16ff */
[----:B------:R-:W-:Y:S01]  /*29f0*/  IMAD R20, R20, UR9, RZ ;  /* 0x0000000914147c24 */ /* 0x000fe2000f8e02ff */
[-C--:B------:R-:W-:Y:S01]  /*2a00*/  IADD3 R144, P4, R145, R150.reuse, RZ ;  /* 0x0000009691907210 */ /* 0x080fe20007f9e0ff */
[----:B------:R-:W-:Y:S01]  /*2a10*/  IMAD R22, R22, UR9, RZ ;  /* 0x0000000916167c24 */ /* 0x000fe2000f8e02ff */
[-C--:B------:R-:W-:Y:S01]  /*2a20*/  IADD3 R134, P2, R135, R150.reuse, RZ ;  /* 0x0000009687867210 */ /* 0x080fe20007f5e0ff */
[----:B------:R-:W-:Y:S01]  /*2a30*/  IMAD R152, R152, UR9, RZ ;  /* 0x0000000998987c24 */ /* 0x000fe2000f8e02ff */
[----:B------:R-:W-:Y:S01]  /*2a40*/  ISETP.GE.U32.AND P0, PT, R25, 0x7fffffe0, PT ;  /* 0x7fffffe01900780c */ /* 0x000fe20003f06070 */
[----:B------:R-:W-:Y:S01]  /*2a50*/  IMAD R25, R158, 0x7c, RZ ;  /* 0x0000007c9e197824 */ /* 0x000fe200078e02ff */
[----:B------:R-:W-:Y:S01]  /*2a60*/  ISETP.GE.U32.AND P5, PT, R3, 0x7fffffde, PT ;  /* 0x7fffffde0300780c */ /* 0x000fe20003fa6070 */
        /* <DEDUP_REMOVED lines=10> */
[----:B------:R-:W-:Y:S01]  /*2b10*/  @!PT LDS RZ, [RZ] ;  /* 0x00000000fffff984 */ /* 0x000fe20000000800 */
[----:B------:R-:W-:Y:S01]  /*2b20*/  @!PT LDS RZ, [RZ] ;  /* 0x00000000fffff984 */ /* 0x000fe20000000800 */
[----:B------:R-:W-:Y:S01]  /*2b30*/  @!PT LDS RZ, [RZ] ;  /* 0x00000000fffff984 */ /* 0x000fe20000000800 */
[----:B------:R1:W-:Y:S01]  /*2b40*/  LDGSTS.E [R185], desc[UR16][R150.64], !P0 ;  /* 0x0000000096b97fae */ /* 0x0003e2000c121850 */
[-C--:B------:R-:W-:Y:S01]  /*2b50*/  LEA.HI.X.SX32 R149, R214, R151.reuse, 0x2, P4 ;  /* 0x00000097d6957211 */ /* 0x080fe200020f16ff */
[----:B------:R-:W-:Y:S01]  /*2b60*/  VIADD R27, R168, 0xffffffcc ;  /* 0xffffffcca81b7836 */ /* 0x000fe20000000000 */
[-C--:B------:R-:W-:Y:S01]  /*2b70*/  LEA.HI.X.SX32 R139, R218, R151.reuse, 0x2, P2 ;  /* 0x00000097da8b7211 */ /* 0x080fe200010f16ff */
[----:B------:R-:W-:Y:S01]  /*2b80*/  IMAD R9, R9, UR9, RZ ;  /* 0x0000000909097c24 */ /* 0x000fe2000f8e02ff */
[----:B------:R-:W-:Y:S01]  /*2b90*/  ISETP.GE.U32.AND P4, PT, R3, 0x7fffffdb, PT ;  /* 0x7fffffdb0300780c */ /* 0x000fe20003f86070 */
[----:B------:R-:W-:Y:S01]  /*2ba0*/  VIADD R3, R168, 0xfffffff8 ;  /* 0xfffffff8a8037836 */ /* 0x000fe20000000000 */
[-C--:B------:R-:W-:Y:S01]  /*2bb0*/  IADD3 R142, P2, R143, R150.reuse, RZ ;  /* 0x000000968f8e7210 */ /* 0x080fe20007f5e0ff */
[----:B------:R-:W-:Y:S01]  /*2bc0*/  IMAD R8, R8, UR9, RZ ;  /* 0x0000000908087c24 */ /* 0x000fe2000f8e02ff */
[----:B------:R-:W-:Y:S01]  /*2bd0*/  ISETP.GE.U32.AND P6, PT, R4, 0x7fffffdd, PT ;  /* 0x7fffffdd0400780c */ /* 0x000fe20003fc6070 */
[----:B------:R-:W-:Y:S01]  /*2be0*/  VIADD R4, R168, 0xfffffff9 ;  /* 0xfffffff9a8047836 */ /* 0x000fe20000000000 */
[-C--:B------:R-:W-:Y:S01]  /*2bf0*/  LEA.HI.X.SX32 R143, R216, R151.reuse, 0x2, P2 ;  /* 0x00000097d88f7211 */ /* 0x080fe200010f16ff */
[----:B------:R2:W-:Y:S01]  /*2c00*/  LDGSTS.E [R185+0x4], desc[UR16][R90.64], !P1 ;  /* 0x000040005ab97fae */ /* 0x0005e2000c921850 */
[-C--:B------:R-:W-:Y:S01]  /*2c10*/  IADD3 R146, P2, R147, R150.reuse, RZ ;  /* 0x0000009693927210 */ /* 0x080fe20007f5e0ff */
[----:B------:R-:W-:Y:S01]  /*2c20*/  IMAD R7, R7, UR9, RZ ;  /* 0x0000000907077c24 */ /* 0x000fe2000f8e02ff */
[----:B------:R-:W-:Y:S01]  /*2c30*/  ISETP.GE.U32.AND P0, PT, R3, 0x7fffffd9, PT ;  /* 0x7fffffd90300780c */ /* 0x000fe20003f06070 */
[----:B------:R-:W-:Y:S01]  /*2c40*/  VIADD R3, R168, 0xfffffff6 ;  /* 0xfffffff6a8037836 */ /* 0x000fe20000000000 */
[----:B------:R-:W-:Y:S01]  /*2c50*/  ISETP.GE.U32.AND P3, PT, R18, 0x7fffffdc, PT ;  /* 0x7fffffdc1200780c */ /* 0x000fe20003f66070 */
[----:B------:R3:W-:Y:S01]  /*2c60*/  LDGSTS.E [R185+0x8], desc[UR16][R92.64], !P5 ;  /* 0x000080005cb97fae */ /* 0x0007e2000e921850 */
[-C--:B------:R-:W-:Y:S01]  /*2c70*/  LEA.HI.X.SX32 R147, R215, R151.reuse, 0x2, P2 ;  /* 0x00000097d7937211 */ /* 0x080fe200010f16ff */
[C---:B------:R-:W-:Y:S01]  /*2c80*/  VIADD R18, R168.reuse, 0x1f ;  /* 0x0000001fa8127836 */ /* 0x040fe20000000000 */
[----:B------:R-:W-:Y:S01]  /*2c90*/  IADD3 R24, P2, R25, R150, RZ ;  /* 0x0000009619187210 */ /* 0x000fe20007f5e0ff */
[----:B------:R4:W-:Y:S01]  /*2ca0*/  LDGSTS.E [R185+0xc], desc[UR16][R94.64], !P6 ;  /* 0x0000c0005eb97fae */ /* 0x0009e2000f121850 */
[----:B------:R-:W-:Y:S01]  /*2cb0*/  ISETP.GE.U32.AND P5, PT, R3, 0x7fffffd7, PT ;  /* 0x7fffffd70300780c */ /* 0x000fe20003fa6070 */
[----:B------:R-:W-:Y:S01]  /*2cc0*/  VIADD R3, R168, 0xfffffff5 ;  /* 0xfffffff5a8037836 */ /* 0x000fe20000000000 */
[----:B------:R-:W-:Y:S01]  /*2cd0*/  LEA.HI.X.SX32 R25, R213, R151, 0x2, P2 ;  /* 0x00000097d5197211 */ /* 0x000fe200010f16ff */
[----:B------:R-:W-:Y:S01]  /*2ce0*/  IMAD R6, R6, UR9, RZ ;  /* 0x0000000906067c24 */ /* 0x000fe2000f8e02ff */
[----:B------:R-:W-:Y:S01]  /*2cf0*/  ISETP.GE.U32.AND P2, PT, R4, 0x7fffffda, PT ;  /* 0x7fffffda0400780c */ /* 0x000fe20003f46070 */
[C---:B------:R-:W-:Y:S01]  /*2d00*/  VIADD R4, R168.reuse, 0xfffffff7 ;  /* 0xfffffff7a8047836 */ /* 0x040fe20000000000 */
[----:B------:R-:W-:Y:S01]  /*2d10*/  ISETP.GE.U32.AND P6, PT, R3, 0x7fffffd6, PT ;  /* 0x7fffffd60300780c */ /* 0x000fe20003fc6070 */
[----:B------:R-:W-:Y:S01]  /*2d20*/  VIADD R3, R168, 0xfffffff4 ;  /* 0xfffffff4a8037836 */ /* 0x000fe20000000000 */
[----:B------:R5:W-:Y:S01]  /*2d30*/  LDGSTS.E [R183], desc[UR16][R96.64], !P3 ;  /* 0x0000000060b77fae */ /* 0x000be2000d921850 */
[----:B------:R-:W-:-:S02]  /*2d40*/  LOP3.LUT R5, R2, 0x30, RZ, 0x3c, !PT ;  /* 0x0000003002057812 */ /* 0x000fc400078e3cff */
[----:B------:R-:W-:Y:S01]  /*2d50*/  ISETP.GE.U32.AND P1, PT, R4, 0x7fffffd8, PT ;  /* 0x7fffffd80400780c */ /* 0x000fe20003f26070 */
[----:B------:R5:W-:Y:S01]  /*2d60*/  LDGSTS.E [R183+0x4], desc[UR16][R98.64], !P4 ;  /* 0x0000400062b77fae */ /* 0x000be2000e121850 */
[----:B------:R-:W-:Y:S01]  /*2d70*/  ISETP.GE.U32.AND P3, PT, R3, 0x7fffffd5, PT ;  /* 0x7fffffd50300780c */ /* 0x000fe20003f66070 */
[----:B------:R-:W-:Y:S01]  /*2d80*/  VIADD R3, R168, 0xfffffff2 ;  /* 0xfffffff2a8037836 */ /* 0x000fe20000000000 */
[----:B------:R-:W-:Y:S01]  /*2d90*/  LOP3.LUT R171, R2, 0x40, RZ, 0x3c, !PT ;  /* 0x0000004002ab7812 */ /* 0x000fe200078e3cff */
[C---:B------:R-:W-:Y:S01]  /*2da0*/  VIADD R4, R168.reuse, 0xfffffff3 ;  /* 0xfffffff3a8047836 */ /* 0x040fe20000000000 */
[----:B------:R5:W-:Y:S01]  /*2db0*/  LDGSTS.E [R183+0x8], desc[UR16][R100.64], !P2 ;  /* 0x0000800064b77fae */ /* 0x000be2000d121850 */
[----:B------:R-:W-:Y:S01]  /*2dc0*/  VIADD R179, R5, UR8 ;  /* 0x0000000805b37c36 */ /* 0x000fe20008000000 */
[----:B------:R-:W-:Y:S01]  /*2dd0*/  ISETP.GE.U32.AND P2, PT, R3, 0x7fffffd3, PT ;  /* 0x7fffffd30300780c */ /* 0x000fe20003f46070 */
[----:B------:R-:W-:Y:S01]  /*2de0*/  VIADD R3, R168, 0xfffffff1 ;  /* 0xfffffff1a8037836 */ /* 0x000fe20000000000 */
[----:B------:R5:W-:Y:S01]  /*2df0*/  LDGSTS.E [R183+0xc], desc[UR16][R102.64], !P0 ;  /* 0x0000c00066b77fae */ /* 0x000be2000c121850 */
[----:B------:R-:W-:Y:S01]  /*2e00*/  ISETP.GE.U32.AND P4, PT, R4, 0x7fffffd4, PT ;  /* 0x7fffffd40400780c */ /* 0x000fe20003f86070 */
[----:B------:R-:W-:-:S02]  /*2e10*/  VIADD R4, R168, 0xffffffec ;  /* 0xffffffeca8047836 */ /* 0x000fc40000000000 */
[----:B------:R-:W-:Y:S01]  /*2e20*/  ISETP.GE.U32.AND P0, PT, R3, 0x7fffffd2, PT ;  /* 0x7fffffd20300780c */ /* 0x000fe20003f06070 */
[C---:B------:R-:W-:Y:S01]  /*2e30*/  VIADD R3, R168.reuse, 0xfffffff0 ;  /* 0xfffffff0a8037836 */ /* 0x040fe20000000000 */
[----:B------:R5:W-:Y:S01]  /*2e40*/  LDGSTS.E [R181], desc[UR16][R104.64], !P1 ;  /* 0x0000000068b57fae */ /* 0x000be2000c921850 */
[C---:B------:R-:W-:Y:S02]  /*2e50*/  VIADD R5, R168.reuse, 0xffffffe7 ;  /* 0xffffffe7a8057836 */ /* 0x040fe40000000000 */
[----:B------:R-:W-:Y:S01]  /*2e60*/  VIADD R173, R171, UR8 ;  /* 0x00000008abad7c36 */ /* 0x000fe20008000000 */
[----:B------:R-:W-:Y:S01]  /*2e70*/  ISETP.GE.U32.AND P1, PT, R3, 0x7fffffd1, PT ;  /* 0x7fffffd10300780c */ /* 0x000fe20003f26070 */
[----:B------:R-:W-:Y:S01]  /*2e80*/  VIADD R3, R168, 0xffffffed ;  /* 0xffffffeda8037836 */ /* 0x000fe20000000000 */
[----:B------:R5:W-:Y:S01]  /*2e90*/  LDGSTS.E [R181+0x4], desc[UR16][R106.64], !P5 ;  /* 0x000040006ab57fae */ /* 0x000be2000e921850 */
[----:B------:R-:W-:Y:S01]  /*2ea0*/  ISETP.GE.U32.AND P5, PT, R4, 0x7fffffcd, PT ;  /* 0x7fffffcd0400780c */ /* 0x000fe20003fa6070 */
[----:B------:R-:W-:-:S02]  /*2eb0*/  VIADD R4, R168, 0xffffffe8 ;  /* 0xffffffe8a8047836 */ /* 0x000fc40000000000 */
[----:B------:R5:W-:Y:S01]  /*2ec0*/  LDGSTS.E [R181+0x8], desc[UR16][R108.64], !P6 ;  /* 0x000080006cb57fae */ /* 0x000be2000f121850 */
[----:B------:R-:W-:Y:S01]  /*2ed0*/  ISETP.GE.U32.AND P6, PT, R3, 0x7fffffce, PT ;  /* 0x7fffffce0300780c */ /* 0x000fe20003fc6070 */
[----:B------:R-:W-:Y:S01]  /*2ee0*/  VIADD R3, R168, 0xffffffee ;  /* 0xffffffeea8037836 */ /* 0x000fe20000000000 */
[----:B------:R-:W-:Y:S01]  /*2ef0*/  SEL R39, RZ, 0x1, P5 ;  /* 0x00000001ff277807 */ /* 0x000fe20002800000 */
[----:B------:R5:W-:Y:S01]  /*2f00*/  LDGSTS.E [R181+0xc], desc[UR16][R110.64], !P3 ;  /* 0x0000c0006eb57fae */ /* 0x000be2000d921850 */
[----:B------:R-:W-:Y:S01]  /*2f10*/  ISETP.GE.U32.AND P5, PT, R4, 0x7fffffc9, PT ;  /* 0x7fffffc90400780c */ /* 0x000fe20003fa6070 */
[C---:B------:R-:W-:Y:S01]  /*2f20*/  VIADD R4, R168.reuse, 0xffffffea ;  /* 0xffffffeaa8047836 */ /* 0x040fe20000000000 */
[----:B------:R-:W-:Y:S01]  /*2f30*/  ISETP.GE.U32.AND P3, PT, R3, 0x7fffffcf, PT ;  /* 0x7fffffcf0300780c */ /* 0x000fe20003f66070 */
[----:B------:R-:W-:Y:S01]  /*2f40*/  VIADD R3, R168, 0xffffffef ;  /* 0xffffffefa8037836 */ /* 0x000fe20000000000 */
[----:B------:R5:W-:Y:S01]  /*2f50*/  LDGSTS.E [R179], desc[UR16][R112.64], !P4 ;  /* 0x0000000070b37fae */ /* 0x000be2000e121850 */
[----:B------:R-:W-:-:S02]  /*2f60*/  SEL R60, RZ, 0x1fffe, P6 ;  /* 0x0001fffeff3c7807 */ /* 0x000fc40003000000 */
[----:B------:R-:W-:Y:S01]  /*2f70*/  SEL R57, RZ, 0x4, P3 ;  /* 0x00000004ff397807 */ /* 0x000fe20001800000 */
[----:B------:R5:W-:Y:S01]  /*2f80*/  LDGSTS.E [R179+0x4], desc[UR16][R114.64], !P2 ;  /* 0x0000400072b37fae */ /* 0x000be2000d121850 */
[----:B------:R-:W-:Y:S01]  /*2f90*/  ISETP.GE.U32.AND P4, PT, R3, 0x7fffffd0, PT ;  /* 0x7fffffd00300780c */ /* 0x000fe20003f86070 */
[----:B------:R-:W-:Y:S01]  /*2fa0*/  VIADD R3, R168, 0xffffffe9 ;  /* 0xffffffe9a8037836 */ /* 0x000fe20000000000 */
[----:B------:R-:W-:Y:S01]  /*2fb0*/  ISETP.GE.U32.AND P3, PT, R4, 0x7fffffcb, PT ;  /* 0x7fffffcb0400780c */ /* 0x000fe20003f66070 */
[C---:B------:R-:W-:Y:S01]  /*2fc0*/  VIADD R4, R168.reuse, 0xffffffe4 ;  /* 0xffffffe4a8047836 */ /* 0x040fe20000000000 */
[----:B------:R-:W-:Y:S01]  /*2fd0*/  SEL R58, RZ, 0x7fff8, P4 ;  /* 0x0007fff8ff3a7807 */ /* 0x000fe20002000000 */
[----:B------:R-:W-:Y:S01]  /*2fe0*/  IMAD.IADD R60, R39, 0x1, R60 ;  /* 0x00000001273c7824 */ /* 0x000fe200078e023c */
        /* <DEDUP_REMOVED lines=8> */
[----:B------:R-:W-:Y:S01]  /*3070*/  SEL R64, RZ, 0x1fffe, P6 ;  /* 0x0001fffeff407807 */ /* 0x000fe20003000000 */
[----:B------:R5:W-:Y:S01]  /*3080*/  LDGSTS.E [R179+0xc], desc[UR16][R118.64], !P1 ;  /* 0x0000c00076b37fae */ /* 0x000be2000c921850 */
[----:B------:R-:W-:-:S02]  /*3090*/  SEL R62, RZ, 0x7fff8, P4 ;  /* 0x0007fff8ff3e7807 */ /* 0x000fc40002000000 */
[----:B------:R-:W-:Y:S01]  /*30a0*/  ISETP.GE.U32.AND P6, PT, R3, 0x7fffffc6, PT ;  /* 0x7fffffc60300780c */ /* 0x000fe20003fc6070 */
[----:B------:R-:W-:Y:S01]  /*30b0*/  IMAD.IADD R59, R59, 0x1, R64 ;  /* 0x000000013b3b7824 */ /* 0x000fe200078e0240 */
[----:B------:R-:W-:Y:S02]  /*30c0*/  SEL R3, RZ, 0x4, P3 ;  /* 0x00000004ff037807 */ /* 0x000fe40001800000 */
[----:B------:R-:W-:Y:S01]  /*30d0*/  ISETP.GE.U32.AND P3, PT, R4, 0x7fffffc7, PT ;  /* 0x7fffffc70400780c */ /* 0x000fe20003f66070 */
[C---:B------:R-:W-:Y:S01]  /*30e0*/  VIADD R4, R168.reuse, 0xffffffe1 ;  /* 0xffffffe1a8047836 */ /* 0x040fe20000000000 */
[----:B------:R-:W-:Y:S01]  /*30f0*/  ISETP.GE.U32.AND P4, PT, R5, 0x7fffffc8, PT ;  /* 0x7fffffc80500780c */ /* 0x000fe20003f86070 */
[----:B------:R-:W-:Y:S01]  /*3100*/  VIADD R5, R168, 0xffffffe2 ;  /* 0xffffffe2a8057836 */ /* 0x000fe20000000000 */
[----:B------:R-:W-:Y:S02]  /*3110*/  SEL R63, RZ, 0x1, P5 ;  /* 0x00000001ff3f7807 */ /* 0x000fe40002800000 */
[----:B------:R-:W-:Y:S01]  /*3120*/  ISETP.GE.U32.AND P5, PT, R4, 0x7fffffc2, PT ;  /* 0x7fffffc20400780c */ /* 0x000fe20003fa6070 */
[----:B------:R-:W-:Y:S01]  /*3130*/  VIADD R4, R168, 0xffffffe3 ;  /* 0xffffffe3a8047836 */ /* 0x000fe20000000000 */
[----:B------:R-:W-:-:S02]  /*3140*/  SEL R68, RZ, 0x1fffe, P6 ;  /* 0x0001fffeff447807 */ /* 0x000fc40003000000 */
[----:B------:R-:W-:Y:S01]  /*3150*/  ISETP.GE.U32.AND P6, PT, R5, 0x7fffffc3, PT ;  /* 0x7fffffc30500780c */ /* 0x000fe20003fc6070 */
[----:B------:R-:W-:Y:S01]  /*3160*/  VIADD R5, R168, 0xffffffcd ;  /* 0xffffffcda8057836 */ /* 0x000fe20000000000 */
[----:B------:R-:W-:Y:S01]  /*3170*/  SEL R61, RZ, 0x4, P3 ;  /* 0x00000004ff3d7807 */ /* 0x000fe20001800000 */
[----:B------:R-:W-:Y:S01]  /*3180*/  IMAD.IADD R63, R63, 0x1, R68 ;  /* 0x000000013f3f7824 */ /* 0x000fe200078e0244 */
[----:B------:R-:W-:Y:S01]  /*3190*/  ISETP.GE.U32.AND P3, PT, R4, 0x7fffffc4, PT ;  /* 0x7fffffc40400780c */ /* 0x000fe20003f66070 */
[----:B------:R-:W-:Y:S01]  /*31a0*/  VIADD R4, R168, 0xffffffe0 ;  /* 0xffffffe0a8047836 */ /* 0x000fe20000000000 */
[----:B------:R-:W-:Y:S02]  /*31b0*/  SEL R65, RZ, 0x4, P6 ;  /* 0x00000004ff417807 */ /* 0x000fe40003000000 */
[----:B------:R-:W-:Y:S02]  /*31c0*/  ISETP.GT.AND P6, PT, R18, 0x1f, PT ;  /* 0x0000001f1200780c */ /* 0x000fe40003fc4270 */
[----:B------:R-:W-:-:S02]  /*31d0*/  SEL R66, RZ, 0x7fff8, P4 ;  /* 0x0007fff8ff427807 */ /* 0x000fc40002000000 */
[----:B------:R-:W-:Y:S02]  /*31e0*/  SEL R72, RZ, 0x1fffe, P5 ;  /* 0x0001fffeff487807 */ /* 0x000fe40002800000 */
[----:B------:R-:W-:Y:S02]  /*31f0*/  ISETP.GE.U32.AND P4, PT, R4, 0x7fffffc1, PT ;  /* 0x7fffffc10400780c */ /* 0x000fe40003f86070 */
[C---:B------:R-:W-:Y:S02]  /*3200*/  ISETP.GE.AND P5, PT, R170.reuse, R4, PT ;  /* 0x00000004aa00720c */ /* 0x040fe40003fa6270 */
[----:B------:R-:W-:Y:S02]  /*3210*/  SEL R70, RZ, 0x7fff8, P3 ;  /* 0x0007fff8ff467807 */ /* 0x000fe40001800000 */
[----:B------:R-:W-:Y:S02]  /*3220*/  ISETP.GE.AND P3, PT, R170, R168, PT ;  /* 0x000000a8aa00720c */ /* 0x000fe40003f66270 */
[----:B------:R-:W-:-:S02]  /*3230*/  SEL R4, RZ, 0x4, !P6 ;  /* 0x00000004ff047807 */ /* 0x000fc40007000000 */
[----:B------:R-:W-:Y:S02]  /*3240*/  ISETP.GE.U32.AND P6, PT, R27, 0x7fffffad, PT ;  /* 0x7fffffad1b00780c */ /* 0x000fe40003fc6070 */
[----:B------:R-:W-:Y:S02]  /*3250*/  SEL R4, R4, RZ, !P3 ;  /* 0x000000ff04047207 */ /* 0x000fe40005800000 */
[----:B------:R-:W-:Y:S01]  /*3260*/  ISETP.GE.U32.AND P3, PT, R5, 0x7fffffae, PT ;  /* 0x7fffffae0500780c */ /* 0x000fe20003f66070 */
[----:B------:R-:W-:Y:S01]  /*3270*/  VIADD R5, R168, 0xffffffcf ;  /* 0xffffffcfa8057836 */ /* 0x000fe20000000000 */
[----:B------:R-:W-:Y:S02]  /*3280*/  SEL R27, RZ, 0x1, P6 ;  /* 0x00000001ff1b7807 */ /* 0x000fe40003000000 */
[----:B------:R-:W-:Y:S01]  /*3290*/  ISETP.GE.U32.AND P6, PT, R28, 0x7fffffaf, PT ;  /* 0x7fffffaf1c00780c */ /* 0x000fe20003fc6070 */
[----:B------:R-:W-:Y:S01]  /*32a0*/  VIADD R28, R168, 0xffffffc8 ;  /* 0xffffffc8a81c7836 */ /* 0x000fe20000000000 */
[----:B------:R-:W-:-:S02]  /*32b0*/  SEL R30, RZ, 0x1fffe, P3 ;  /* 0x0001fffeff1e7807 */ /* 0x000fc40001800000 */
[----:B------:R-:W-:Y:S02]  /*32c0*/  ISETP.GE.U32.AND P3, PT, R5, 0x7fffffb0, PT ;  /* 0x7fffffb00500780c */ /* 0x000fe40003f66070 */
[----:B------:R-:W-:Y:S01]  /*32d0*/  SEL R5, RZ, 0x4, P6 ;  /* 0x00000004ff057807 */ /* 0x000fe20003000000 */
[----:B------:R-:W-:Y:S01]  /*32e0*/  IMAD.IADD R27, R27, 0x1, R30 ;  /* 0x000000011b1b7824 */ /* 0x000fe200078e021e */
[----:B------:R-:W-:Y:S02]  /*32f0*/  ISETP.GE.U32.AND P6, PT, R28, 0x7fffffa9, PT ;  /* 0x7fffffa91c00780c */ /* 0x000fe40003fc6070 */
[----:B------:R-:W-:Y:S02]  /*3300*/  SEL R28, RZ, 0x7fff8, P3 ;  /* 0x0007fff8ff1c7807 */ /* 0x000fe40001800000 */
[----:B------:R-:W-:Y:S01]  /*3310*/  ISETP.GE.U32.AND P3, PT, R29, 0x7fffffaa, PT ;  /* 0x7fffffaa1d00780c */ /* 0x000fe20003f66070 */
[----:B------:R-:W-:Y:S01]  /*3320*/  VIADD R29, R168, 0xffffffcb ;  /* 0xffffffcba81d7836 */ /* 0x000fe20000000000 */
[----:B------:R-:W-:-:S02]  /*3330*/  SEL R31, RZ, 0x1, P6 ;  /* 0x00000001ff1f7807 */ /* 0x000fc40003000000 */
[----:B------:R-:W-:Y:S01]  /*3340*/  ISETP.GE.U32.AND P6, PT, R32, 0x7fffffab, PT ;  /* 0x7fffffab2000780c */ /* 0x000fe20003fc6070 */
[----:B------:R-:W-:Y:S01]  /*3350*/  VIADD R32, R168, 0xffffffc4 ;  /* 0xffffffc4a8207836 */ /* 0x000fe20000000000 */
[----:B------:R-:W-:Y:S02]  /*3360*/  SEL R34, RZ, 0x1fffe, P3 ;  /* 0x0001fffeff227807 */ /* 0x000fe40001800000 */
[----:B------:R-:W-:Y:S02]  /*3370*/  ISETP.GE.U32.AND P3, PT, R29, 0x7fffffac, PT ;  /* 0x7fffffac1d00780c */ /* 0x000fe40003f66070 */
[----:B------:R-:W-:Y:S01]  /*3380*/  SEL R29, RZ, 0x4, P6 ;  /* 0x00000004ff1d7807 */ /* 0x000fe20003000000 */
[----:B------:R-:W-:Y:S01]  /*3390*/  IMAD.IADD R31, R31, 0x1, R34 ;  /* 0x000000011f1f7824 */ /* 0x000fe200078e0222 */
[----:B------:R-:W-:Y:S02]  /*33a0*/  ISETP.GE.U32.AND P6, PT, R32, 0x7fffffa5, PT ;  /* 0x7fffffa52000780c */ /* 0x000fe40003fc6070 */
[----:B------:R-:W-:-:S02]  /*33b0*/  SEL R32, RZ, 0x7fff8, P3 ;  /* 0x0007fff8ff207807 */ /* 0x000fc40001800000 */
[----:B------:R-:W-:Y:S01]  /*33c0*/  ISETP.GE.U32.AND P3, PT, R33, 0x7fffffa6, PT ;  /* 0x7fffffa62100780c */ /* 0x000fe20003f66070 */
[----:B------:R-:W-:Y:S01]  /*33d0*/  VIADD R33, R168, 0xffffffc7 ;  /* 0xffffffc7a8217836 */ /* 0x000fe20000000000 */
[----:B------:R-:W-:Y:S02]  /*33e0*/  SEL R35, RZ, 0x1, P6 ;  /* 0x00000001ff237807 */ /* 0x000fe40003000000 */
[----:B------:R-:W-:Y:S01]  /*33f0*/  ISETP.GE.U32.AND P6, PT, R36, 0x7fffffa7, PT ;  /* 0x7fffffa72400780c */ /* 0x000fe20003fc6070 */
[----:B------:R-:W-:Y:S01]  /*3400*/  VIADD R36, R168, 0xffffffc1 ;  /* 0xffffffc1a8247836 */ /* 0x000fe20000000000 */
[----:B------:R-:W-:Y:S02]  /*3410*/  SEL R38, RZ, 0x1fffe, P3 ;  /* 0x0001fffeff267807 */ /* 0x000fe40001800000 */
[----:B------:R-:W-:Y:S02]  /*3420*/  ISETP.GE.U32.AND P3, PT, R33, 0x7fffffa8, PT ;  /* 0x7fffffa82100780c */ /* 0x000fe40003f66070 */
[----:B------:R-:W-:Y:S01]  /*3430*/  SEL R33, RZ, 0x4, P6 ;  /* 0x00000004ff217807 */ /* 0x000fe20003000000 */
[----:B------:R-:W-:Y:S01]  /*3440*/  IMAD.IADD R35, R35, 0x1, R38 ;  /* 0x0000000123237824 */ /* 0x000fe200078e0226 */
[----:B------:R-:W-:-:S02]  /*3450*/  ISETP.GE.U32.AND P6, PT, R36, 0x7fffffa2, PT ;  /* 0x7fffffa22400780c */ /* 0x000fc40003fc6070 */
[----:B------:R-:W-:Y:S02]  /*3460*/  SEL R36, RZ, 0x7fff8, P3 ;  /* 0x0007fff8ff247807 */ /* 0x000fe40001800000 */
[----:B------:R-:W-:Y:S01]  /*3470*/  ISETP.GE.U32.AND P3, PT, R40, 0x7fffffa3, PT ;  /* 0x7fffffa32800780c */ /* 0x000fe20003f66070 */
[----:B------:R-:W-:Y:S01]  /*3480*/  VIADD R40, R168, 0xffffffdc ;  /* 0xffffffdca8287836 */ /* 0x000fe20000000000 */
[----:B------:R-:W-:Y:S02]  /*3490*/  SEL R42, RZ, 0x1fffe, P6 ;  /* 0x0001fffeff2a7807 */ /* 0x000fe40003000000 */
[----:B------:R-:W-:Y:S02]  /*34a0*/  ISETP.GE.U32.AND P6, PT, R37, 0x7fffffa4, PT ;  /* 0x7fffffa42500780c */ /* 0x000fe40003fc6070 */
[----:B------:R-:W-:Y:S02]  /*34b0*/  SEL R37, RZ, 0x4, P3 ;  /* 0x00000004ff257807 */ /* 0x000fe40001800000 */
[----:B------:R-:W-:-:S02]  /*34c0*/  ISETP.GE.U32.AND P3, PT, R40, 0x7fffffbd, PT ;  /* 0x7fffffbd2800780c */ /* 0x000fc40003f66070 */
[----:B------:R-:W-:Y:S02]  /*34d0*/  SEL R40, RZ, 0x7fff8, P6 ;  /* 0x0007fff8ff287807 */ /* 0x000fe40003000000 */
[----:B------:R-:W-:Y:S01]  /*34e0*/  ISETP.GE.U32.AND P6, PT, R41, 0x7fffffbe, PT ;  /* 0x7fffffbe2900780c */ /* 0x000fe20003fc6070 */
[----:B------:R-:W-:Y:S01]  /*34f0*/  VIADD R41, R168, 0xffffffdf ;  /* 0xffffffdfa8297836 */ /* 0x000fe20000000000 */
[----:B------:R-:W-:Y:S02]  /*3500*/  SEL R43, RZ, 0x1, P3 ;  /* 0x00000001ff2b7807 */ /* 0x000fe40001800000 */
[----:B------:R-:W-:Y:S01]  /*3510*/  ISETP.GE.U32.AND P3, PT, R44, 0x7fffffbf, PT ;  /* 0x7fffffbf2c00780c */ /* 0x000fe20003f66070 */
[----:B------:R-:W-:Y:S01]  /*3520*/  VIADD R44, R168, 0xffffffd8 ;  /* 0xffffffd8a82c7836 */ /* 0x000fe20000000000 */
[----:B------:R-:W-:Y:S02]  /*3530*/  SEL R46, RZ, 0x1fffe, P6 ;  /* 0x0001fffeff2e7807 */ /* 0x000fe40003000000 */
[----:B------:R-:W-:-:S02]  /*3540*/  ISETP.GE.U32.AND P6, PT, R41, 0x7fffffc0, PT ;  /* 0x7fffffc02900780c */ /* 0x000fc40003fc6070 */
[----:B------:R-:W-:Y:S01]  /*3550*/  SEL R41, RZ, 0x4, P3 ;  /* 0x00000004ff297807 */ /* 0x000fe20001800000 */
[----:B------:R-:W-:Y:S01]  /*3560*/  IMAD.IADD R43, R43, 0x1, R46 ;  /* 0x000000012b2b7824 */ /* 0x000fe200078e022e */
[----:B------:R-:W-:Y:S02]  /*3570*/  ISETP.GE.U32.AND P3, PT, R44, 0x7fffffb9, PT ;  /* 0x7fffffb92c00780c */ /* 0x000fe40003f66070 */
[----:B------:R-:W-:Y:S02]  /*3580*/  SEL R44, RZ, 0x7fff8, P6 ;  /* 0x0007fff8ff2c7807 */ /* 0x000fe40003000000 */
        /* <DEDUP_REMOVED lines=17> */
[----:B------:R-:W-:Y:S02]  /*36a0*/  SEL R39, RZ, 0x1, P4 ;  /* 0x00000001ff277807 */ /* 0x000fe40002000000 */
[----:B------:R-:W-:Y:S01]  /*36b0*/  ISETP.GE.U32.AND P6, PT, R49, 0x7fffffb8, PT ;  /* 0x7fffffb83100780c */ /* 0x000fe20003fc6070 */
[----:B------:R-:W-:Y:S01]  /*36c0*/  IMAD.IADD R51, R51, 0x1, R54 ;  /* 0x0000000133337824 */ /* 0x000fe200078e0236 */
        /* <DEDUP_REMOVED lines=8> */
[----:B------:R-:W-:Y:S02]  /*3750*/  LOP3.LUT R59, R59, 0x3, RZ, 0xc0, !PT ;  /* 0x000000033b3b7812 */ /* 0x000fe400078ec0ff */
[----:B------:R-:W-:-:S02]  /*3760*/  LOP3.LUT R72, R72, 0x3, RZ, 0xc0, !PT ;  /* 0x0000000348487812 */ /* 0x000fc400078ec0ff */
[----:B------:R-:W-:Y:S02]  /*3770*/  SEL R56, RZ, 0x1fffe, P6 ;  /* 0x0001fffeff387807 */ /* 0x000fe40003000000 */
[----:B------:R-:W-:Y:S02]  /*3780*/  ISETP.GE.U32.AND P6, PT, R53, 0x7fffffb4, PT ;  /* 0x7fffffb43500780c */ /* 0x000fe40003fc6070 */
[----:B------:R-:W-:Y:S01]  /*3790*/  LOP3.LUT R63, R63, 0x3, RZ, 0xc0, !PT ;  /* 0x000000033f3f7812 */ /* 0x000fe200078ec0ff */
[----:B------:R-:W-:Y:S01]  /*37a0*/  IMAD.IADD R55, R55, 0x1, R56 ;  /* 0x0000000137377824 */ /* 0x000fe200078e0238 */
[----:B------:R-:W-:Y:S02]  /*37b0*/  IADD3 R3, R59, R62, R3 ;  /* 0x0000003e3b037210 */ /* 0x000fe40007ffe003 */
[----:B------:R-:W-:Y:S02]  /*37c0*/  IADD3 R65, R72, R70, R65 ;  /* 0x0000004648417210 */ /* 0x000fe40007ffe041 */
[----:B------:R-:W-:Y:S01]  /*37d0*/  SEL R30, RZ, 0x7fff8, P6 ;  /* 0x0007fff8ff1e7807 */ /* 0x000fe20003000000 */
[----:B------:R-:W-:Y:S01]  /*37e0*/  IMAD.SHL.U32 R3, R3, 0x100, RZ ;  /* 0x0000010003037824 */ /* 0x000fe200078e00ff */
[----:B------:R-:W-:-:S02]  /*37f0*/  ISETP.NE.U32.AND P6, PT, R4, RZ, PT ;  /* 0x000000ff0400720c */ /* 0x000fc40003fc5070 */
[----:B------:R-:W-:Y:S02]  /*3800*/  IADD3 R61, R63, R66, R61 ;  /* 0x000000423f3d7210 */ /* 0x000fe40007ffe03d */
[----:B------:R-:W-:Y:S02]  /*3810*/  LOP3.LUT R4, R65, 0xf, RZ, 0xc0, !PT ;  /* 0x0000000f41047812 */ /* 0x000fe400078ec0ff */
[----:B------:R-:W-:Y:S02]  /*3820*/  LOP3.LUT R27, R27, 0x3, RZ, 0xc0, !PT ;  /* 0x000000031b1b7812 */ /* 0x000fe400078ec0ff */
[----:B------:R-:W-:Y:S01]  /*3830*/  LOP3.LUT R60, R60, 0x3, RZ, 0xc0, !PT ;  /* 0x000000033c3c7812 */ /* 0x000fe200078ec0ff */
[----:B------:R-:W-:Y:S01]  /*3840*/  IMAD R61, R61, 0x10, R4 ;  /* 0x000000103d3d7824 */ /* 0x000fe200078e0204 */
[----:B------:R-:W-:Y:S02]  /*3850*/  IADD3 R5, R27, R28, R5 ;  /* 0x0000001c1b057210 */ /* 0x000fe40007ffe005 */
[----:B------:R-:W-:-:S02]  /*3860*/  IADD3 R57, R60, R58, R57 ;  /* 0x0000003a3c397210 */ /* 0x000fc40007ffe039 */
[----:B------:R-:W-:Y:S02]  /*3870*/  LOP3.LUT R28, R3, 0xf00, RZ, 0xe2, !PT ;  /* 0x00000f00031c7812 */ /* 0x000fe400078ee2ff */
[----:B------:R-:W-:Y:S02]  /*3880*/  LOP3.LUT R61, R61, 0xff, RZ, 0xc0, !PT ;  /* 0x000000ff3d3d7812 */ /* 0x000fe400078ec0ff */
[----:B------:R-:W-:Y:S01]  /*3890*/  SEL R53, RZ, 0x4, P3 ;  /* 0x00000004ff357807 */ /* 0x000fe20001800000 */
[----:B------:R-:W-:Y:S01]  /*38a0*/  IMAD R28, R57, 0x1000, R28 ;  /* 0x00001000391c7824 */ /* 0x000fe200078e021c */
[----:B------:R-:W-:Y:S02]  /*38b0*/  ISETP.GE.U32.AND P3, PT, R187, 0x7fffffa1, PT ;  /* 0x7fffffa1bb00780c */ /* 0x000fe40003f66070 */
[----:B------:R-:W-:Y:S01]  /*38c0*/  LOP3.LUT R35, R35, 0x3, RZ, 0xc0, !PT ;  /* 0x0000000323237812 */ /* 0x000fe200078ec0ff */
[----:B------:R-:W-:Y:S01]  /*38d0*/  IMAD.IADD R28, R28, 0x1, R61 ;  /* 0x000000011c1c7824 */ /* 0x000fe200078e023d */
[----:B------:R-:W-:-:S02]  /*38e0*/  SEL R39, RZ, 0x1, P3 ;  /* 0x00000001ff277807 */ /* 0x000fc40001800000 */
[----:B------:R-:W-:Y:S02]  /*38f0*/  LOP3.LUT R31, R31, 0x3, RZ, 0xc0, !PT ;  /* 0x000000031f1f7812 */ /* 0x000fe400078ec0ff */
[----:B------:R-:W-:Y:S01]  /*3900*/  LOP3.LUT R27, R28, 0xffff, RZ, 0xc0, !PT ;  /* 0x0000ffff1c1b7812 */ /* 0x000fe200078ec0ff */
[----:B------:R-:W-:Y:S01]  /*3910*/  IMAD.IADD R39, R39, 0x1, R42 ;  /* 0x0000000127277824 */ /* 0x000fe200078e022a */
[----:B------:R-:W-:Y:S02]  /*3920*/  IADD3 R33, R35, R36, R33 ;  /* 0x0000002423217210 */ /* 0x000fe40007ffe021 */
[----:B------:R-:W-:Y:S02]  /*3930*/  SHF.R.U32.HI R3, RZ, 0xf, R27 ;  /* 0x0000000fff037819 */ /* 0x000fe4000001161b */
[----:B------:R-:W-:Y:S02]  /*3940*/  LOP3.LUT R39, R39, 0x3, RZ, 0xc0, !PT ;  /* 0x0000000327277812 */ /* 0x000fe400078ec0ff */
[----:B------:R-:W-:-:S02]  /*3950*/  LOP3.LUT P2, RZ, R3, 0x1, RZ, 0xc0, !PT ;  /* 0x0000000103ff7812 */ /* 0x000fc4000784c0ff */
[----:B------:R-:W-:Y:S02]  /*3960*/  SHF.R.U32.HI R3, RZ, 0xe, R27 ;  /* 0x0000000eff037819 */ /* 0x000fe4000001161b */
[----:B------:R-:W-:Y:S02]  /*3970*/  IADD3 R37, R39, R40, R37 ;  /* 0x0000002827257210 */ /* 0x000fe40007ffe025 */
[----:B------:R-:W-:Y:S02]  /*3980*/  LOP3.LUT P0, RZ, R3, 0x1, RZ, 0xc0, !PT ;  /* 0x0000000103ff7812 */ /* 0x000fe4000780c0ff */
[----:B------:R-:W-:Y:S02]  /*3990*/  SHF.R.U32.HI R3, RZ, 0xd, R27 ;  /* 0x0000000dff037819 */ /* 0x000fe4000001161b */
[----:B------:R-:W-:Y:S02]  /*39a0*/  LOP3.LUT R4, R37, 0xf, RZ, 0xc0, !PT ;  /* 0x0000000f25047812 */ /* 0x000fe400078ec0ff */
[----:B------:R-:W-:Y:S01]  /*39b0*/  IADD3 R29, R31, R32, R29 ;  /* 0x000000201f1d7210 */ /* 0x000fe20007ffe01d */
[----:B------:R5:W-:Y:S01]  /*39c0*/  LDGSTS.E [R173], desc[UR16][R120.64], P2 ;  /* 0x0000000078ad7fae */ /* 0x000be20009121850 */
[----:B------:R-:W-:Y:S01]  /*39d0*/  LOP3.LUT P1, RZ, R3, 0x1, RZ, 0xc0, !PT ;  /* 0x0000000103ff7812 */ /* 0x000fe2000782c0ff */
[----:B------:R-:W-:Y:S01]  /*39e0*/  IMAD R33, R33, 0x10, R4 ;  /* 0x0000001021217824 */ /* 0x000fe200078e0204 */
[----:B------:R-:W-:Y:S01]  /*39f0*/  SHF.R.U32.HI R3, RZ, 0xc, R27 ;  /* 0x0000000cff037819 */ /* 0x000fe2000001161b */
[----:B------:R-:W-:Y:S01]  /*3a00*/  IMAD.SHL.U32 R4, R29, 0x100, RZ ;  /* 0x000001001d047824 */ /* 0x000fe200078e00ff */
[----:B------:R-:W-:Y:S01]  /*3a10*/  LOP3.LUT R47, R47, 0x3, RZ, 0xc0, !PT ;  /* 0x000000032f2f7812 */ /* 0x000fe200078ec0ff */
[----:B------:R5:W-:Y:S01]  /*3a20*/  LDGSTS.E [R173+0x4], desc[UR16][R122.64], P0 ;  /* 0x000040007aad7fae */ /* 0x000be20008121850 */
[----:B------:R-:W-:-:S02]  /*3a30*/  LOP3.LUT R55, R55, 0x3, RZ, 0xc0, !PT ;  /* 0x0000000337377812 */ /* 0x000fc400078ec0ff */
[----:B------:R-:W-:Y:S02]  /*3a40*/  LOP3.LUT P2, RZ, R3, 0x1, RZ, 0xc0, !PT ;  /* 0x0000000103ff7812 */ /* 0x000fe4000784c0ff */
[----:B------:R-:W-:Y:S02]  /*3a50*/  SHF.R.U32.HI R3, RZ, 0xb, R27 ;  /* 0x0000000bff037819 */ /* 0x000fe4000001161b */
[----:B------:R-:W-:Y:S01]  /*3a60*/  LOP3.LUT R51, R51, 0x3, RZ, 0xc0, !PT ;  /* 0x0000000333337812 */ /* 0x000fe200078ec0ff */
[----:B------:R5:W-:Y:S01]  /*3a70*/  LDGSTS.E [R173+0x8], desc[UR16][R124.64], P1 ;  /* 0x000080007cad7fae */ /* 0x000be20008921850 */
[----:B------:R-:W-:Y:S02]  /*3a80*/  IADD3 R45, R47, R48, R45 ;  /* 0x000000302f2d7210 */ /* 0x000fe40007ffe02d */
[----:B------:R-:W-:Y:S02]  /*3a90*/  IADD3 R30, R55, R30, R53 ;  /* 0x0000001e371e7210 */ /* 0x000fe40007ffe035 */
[----:B------:R-:W-:Y:S01]  /*3aa0*/  LOP3.LUT R4, R4, 0xf00, RZ, 0xe2, !PT ;  /* 0x00000f0004047812 */ /* 0x000fe200078ee2ff */
[----:B------:R-:W-:Y:S01]  /*3ab0*/  IMAD.SHL.U32 R45, R45, 0x100, RZ ;  /* 0x000001002d2d7824 */ /* 0x000fe200078e00ff */
[----:B------:R-:W-:Y:S01]  /*3ac0*/  LOP3.LUT P0, RZ, R3, 0x1, RZ, 0xc0, !PT ;  /* 0x0000000103ff7812 */ /* 0x000fe2000780c0ff */
[----:B------:R5:W-:Y:S01]  /*3ad0*/  LDGSTS.E [R173+0xc], desc[UR16][R126.64], P2 ;  /* 0x0000c0007ead7fae */ /* 0x000be20009121850 */
[----:B------:R-:W-:Y:S01]  /*3ae0*/  IADD3 R49, R51, R52, R49 ;  /* 0x0000003433317210 */ /* 0x000fe20007ffe031 */
[----:B------:R-:W-:Y:S01]  /*3af0*/  IMAD R4, R5, 0x1000, R4 ;  /* 0x0000100005047824 */ /* 0x000fe200078e0204 */
[----:B------:R-:W-:-:S02]  /*3b00*/  LOP3.LUT R30, R30, 0xf, RZ, 0xc0, !PT ;  /* 0x0000000f1e1e7812 */ /* 0x000fc400078ec0ff */
[--C-:B------:R-:W-:Y:S02]  /*3b10*/  SHF.R.U32.HI R3, RZ, 0xa, R27.reuse ;  /* 0x0000000aff037819 */ /* 0x100fe4000001161b */
[----:B------:R-:W-:Y:S01]  /*3b20*/  LOP3.LUT R43, R43, 0x3, RZ, 0xc0, !PT ;  /* 0x000000032b2b7812 */ /* 0x000fe200078ec0ff */
[----:B------:R-:W-:Y:S01]  /*3b30*/  IMAD R30, R49, 0x10, R30 ;  /* 0x00000010311e7824 */ /* 0x000fe200078e021e */
[----:B------:R-:W-:Y:S02]  /*3b40*/  LOP3.LUT R5, R2, 0x50, RZ, 0x3c, !PT ;  /* 0x0000005002057812 */ /* 0x000fe400078e3cff */
[----:B------:R-:W-:Y:S02]  /*3b50*/  LOP3.LUT P1, RZ, R3, 0x1, RZ, 0xc0, !PT ;  /* 0x0000000103ff7812 */ /* 0x000fe4000782c0ff */
[----:B------:R-:W-:Y:S01]  /*3b60*/  SHF.R.U32.HI R3, RZ, 0x9, R27 ;  /* 0x00000009ff037819 */ /* 0x000fe2000001161b */
[----:B------:R-:W-:Y:S01]  /*3b70*/  VIADD R174, R5, UR8 ;  /* 0x0000000805ae7c36 */ /* 0x000fe20008000000 */
[----:B------:R-:W-:-:S02]  /*3b80*/  IADD3 R41, R43, R44, R41 ;  /* 0x0000002c2b297210 */ /* 0x000fc40007ffe029 */
[----:B------:R-:W-:Y:S02]  /*3b90*/  LOP3.LUT R28, R45, 0xf00, RZ, 0xe2, !PT ;  /* 0x00000f002d1c7812 */ /* 0x000fe400078ee2ff */
[----:B------:R-:W-:Y:S01]  /*3ba0*/  LOP3.LUT P2, RZ, R3, 0x1, RZ, 0xc0, !PT ;  /* 0x0000000103ff7812 */ /* 0x000fe2000784c0ff */
[----:B------:R5:W-:Y:S01]  /*3bb0*/  LDGSTS.E [R174], desc[UR16][R128.64], P0 ;  /* 0x0000000080ae7fae */ /* 0x000be20008121850 */
[----:B------:R-:W-:Y:S01]  /*3bc0*/  SHF.R.U32.HI R5, RZ, 0x8, R27 ;  /* 0x00000008ff057819 */ /* 0x000fe2000001161b */
[----:B------:R-:W-:Y:S01]  /*3bd0*/  IMAD R28, R41, 0x1000, R28 ;  /* 0x00001000291c7824 */ /* 0x000fe200078e021c */
[----:B------:R-:W-:Y:S01]  /*3be0*/  LOP3.LUT R3, R30, 0xff, RZ, 0xc0, !PT ;  /* 0x000000ff1e037812 */ /* 0x000fe200078ec0ff */
[----:B------:R5:W-:Y:S01]  /*3bf0*/  LDGSTS.E [R174+0x4], desc[UR16][R130.64], P1 ;  /* 0x0000400082ae7fae */ /* 0x000be20008921850 */
[----:B------:R-:W-:Y:S02]  /*3c00*/  LOP3.LUT P0, RZ, R5, 0x1, RZ, 0xc0, !PT ;  /* 0x0000000105ff7812 */ /* 0x000fe4000780c0ff */
[----:B------:R-:W-:Y:S01]  /*3c10*/  LOP3.LUT R33, R33, 0xff, RZ, 0xc0, !PT ;  /* 0x000000ff21217812 */ /* 0x000fe200078ec0ff */
[----:B------:R-:W-:Y:S01]  /*3c20*/  IMAD.IADD R3, R28, 0x1, R3 ;  /* 0x000000011c037824 */ /* 0x000fe200078e0203 */
[----:B------:R-:W-:-:S02]  /*3c30*/  SHF.R.U32.HI R28, RZ, 0x7, R27 ;  /* 0x00000007ff1c7819 */ /* 0x000fc4000001161b */
[----:B------:R-:W-:Y:S01]  /*3c40*/  SHF.R.U32.HI R5, RZ, 0x6, R27 ;  /* 0x00000006ff057819 */ /* 0x000fe2000001161b */
[----:B------:R5:W-:Y:S01]  /*3c50*/  LDGSTS.E [R174+0x8], desc[UR16][R132.64], P2 ;  /* 0x0000800084ae7fae */ /* 0x000be20009121850 */
[----:B------:R-:W-:Y:S01]  /*3c60*/  LOP3.LUT P1, RZ, R28, 0x1, RZ, 0xc0, !PT ;  /* 0x000000011cff7812 */ /* 0x000fe2000782c0ff */
[----:B------:R-:W-:Y:S01]  /*3c70*/  IMAD.IADD R4, R4, 0x1, R33 ;  /* 0x0000000104047824 */ /* 0x000fe200078e0221 */
[----:B------:R-:W-:Y:S02]  /*3c80*/  LOP3.LUT P2, RZ, R5, 0x1, RZ, 0xc0, !PT ;  /* 0x0000000105ff7812 */ /* 0x000fe4000784c0ff */
[----:B------:R-:W-:Y:S01]  /*3c90*/  LOP3.LUT R168, R2, 0x60, RZ, 0x3c, !PT ;  /* 0x0000006002a87812 */ /* 0x000fe200078e3cff */
[----:B------:R5:W-:Y:S01]  /*3ca0*/  LDGSTS.E [R174+0xc], desc[UR16][R134.64], P0 ;  /* 0x0000c00086ae7fae */ /* 0x000be20008121850 */
[----:B------:R-:W-:Y:S02]  /*3cb0*/  SHF.R.U32.HI R5, RZ, 0x5, R27 ;  /* 0x00000005ff057819 */ /* 0x000fe4000001161b */
[----:B------:R-:W-:Y:S01]  /*3cc0*/  PRMT R176, R4, 0x5410, R3 ;  /* 0x0000541004b07816 */ /* 0x000fe20000000003 */
[----:B------:R-:W-:Y:S01]  /*3cd0*/  VIADD R175, R168, UR8 ;  /* 0x00000008a8af7c36 */ /* 0x000fe20008000000 */
[----:B------:R-:W-:Y:S01]  /*3ce0*/  LOP3.LUT P0, RZ, R5, 0x1, RZ, 0xc0, !PT ;  /* 0x0000000105ff7812 */ /* 0x000fe2000780c0ff */
[----:B------:R-:W-:Y:S01]  /*3cf0*/  IMAD R168, R26, UR9, RZ ;  /* 0x000000091aa87c24 */ /* 0x000fe2000f8e02ff */
[----:B------:R-:W-:-:S02]  /*3d00*/  SHF.R.U32.HI R4, RZ, 0x4, R27 ;  /* 0x00000004ff047819 */ /* 0x000fc4000001161b */
[--C-:B------:R-:W-:Y:S01]  /*3d10*/  SHF.R.U32.HI R3, RZ, 0x3, R27.reuse ;  /* 0x00000003ff037819 */ /* 0x100fe2000001161b */
[----:B------:R5:W-:Y:S01]  /*3d20*/  LDGSTS.E [R175], desc[UR16][R136.64], P1 ;  /* 0x0000000088af7fae */ /* 0x000be20008921850 */
[----:B------:R-:W-:Y:S02]  /*3d30*/  LOP3.LUT P1, RZ, R4, 0x1, RZ, 0xc0, !PT ;  /* 0x0000000104ff7812 */ /* 0x000fe4000782c0ff */
[----:B------:R-:W-:Y:S01]  /*3d40*/  LOP3.LUT R5, R2, 0x70, RZ, 0x3c, !PT ;  /* 0x0000007002057812 */ /* 0x000fe200078e3cff */
[----:B------:R5:W-:Y:S01]  /*3d50*/  LDGSTS.E [R175+0x4], desc[UR16][R138.64], P2 ;  /* 0x000040008aaf7fae */ /* 0x000be20009121850 */
[----:B------:R-:W-:Y:S02]  /*3d60*/  LOP3.LUT P2, RZ, R3, 0x1, RZ, 0xc0, !PT ;  /* 0x0000000103ff7812 */ /* 0x000fe4000784c0ff */
[--C-:B------:R-:W-:Y:S01]  /*3d70*/  SHF.R.U32.HI R3, RZ, 0x2, R27.reuse ;  /* 0x00000002ff037819 */ /* 0x100fe2000001161b */
[----:B------:R5:W-:Y:S01]  /*3d80*/  LDGSTS.E [R175+0x8], desc[UR16][R140.64], P0 ;  /* 0x000080008caf7fae */ /* 0x000be20008121850 */
[----:B------:R-:W-:Y:S01]  /*3d90*/  SHF.R.U32.HI R27, RZ, 0x1, R27 ;  /* 0x00000001ff1b7819 */ /* 0x000fe2000001161b */
[----:B------:R-:W-:Y:S01]  /*3da0*/  VIADD R172, R5, UR8 ;  /* 0x0000000805ac7c36 */ /* 0x000fe20008000000 */
[----:B------:R-:W-:Y:S01]  /*3db0*/  LOP3.LUT P0, RZ, R3, 0x1, RZ, 0xc0, !PT ;  /* 0x0000000103ff7812 */ /* 0x000fe2000780c0ff */
[----:B------:R-:W-:Y:S01]  /*3dc0*/  IMAD R5, R170, R159, RZ ;  /* 0x0000009faa057224 */ /* 0x000fe200078e02ff */
[----:B------:R-:W-:Y:S01]  /*3dd0*/  SHF.R.U64 R3, R176, 0x1f, RZ ;  /* 0x0000001fb0037819 */ /* 0x000fe200000012ff */
[----:B------:R5:W-:Y:S01]  /*3de0*/  LDGSTS.E [R175+0xc], desc[UR16][R142.64], P1 ;  /* 0x0000c0008eaf7fae */ /* 0x000be20008921850 */
[----:B------:R-:W-:-:S02]  /*3df0*/  LOP3.LUT P1, RZ, R27, 0x1, RZ, 0xc0, !PT ;  /* 0x000000011bff7812 */ /* 0x000fc4000782c0ff */
[C---:B------:R-:W-:Y:S01]  /*3e00*/  SHF.R.U64 R4, R176.reuse, 0x1d, RZ ;  /* 0x0000001db0047819 */ /* 0x040fe200000012ff */
[----:B------:R5:W-:Y:S01]  /*3e10*/  LDGSTS.E [R172], desc[UR16][R144.64], P2 ;  /* 0x0000000090ac7fae */ /* 0x000be20009121850 */
[----:B------:R-:W-:Y:S02]  /*3e20*/  LOP3.LUT P2, RZ, R3, 0x1, RZ, 0xc0, !PT ;  /* 0x0000000103ff7812 */ /* 0x000fe4000784c0ff */
[----:B------:R-:W-:Y:S02]  /*3e30*/  SHF.R.U64 R3, R176, 0x1e, RZ ;  /* 0x0000001eb0037819 */ /* 0x000fe400000012ff */
[----:B------:R-:W-:Y:S01]  /*3e40*/  SEL R177, RZ, 0x4, P5 ;  /* 0x00000004ffb17807 */ /* 0x000fe20002800000 */
[----:B------:R5:W-:Y:S01]  /*3e50*/  LDGSTS.E [R172+0x4], desc[UR16][R146.64], P0 ;  /* 0x0000400092ac7fae */ /* 0x000be20008121850 */
[----:B------:R-:W-:Y:S01]  /*3e60*/  LOP3.LUT P0, RZ, R3, 0x1, RZ, 0xc0, !PT ;  /* 0x0000000103ff7812 */ /* 0x000fe2000780c0ff */
[----:B------:R-:W-:Y:S01]  /*3e70*/  IMAD.SHL.U32 R3, R5, 0x4, RZ ;  /* 0x0000000405037824 */ /* 0x000fe200078e00ff */
[----:B------:R-:W-:Y:S01]  /*3e80*/  LOP3.LUT P5, RZ, R4, 0x1, RZ, 0xc0, !PT ;  /* 0x0000000104ff7812 */ /* 0x000fe200078ac0ff */
[----:B------:R5:W-:Y:S01]  /*3e90*/  LDGSTS.E [R172+0x8], desc[UR16][R148.64], P1 ;  /* 0x0000800094ac7fae */ /* 0x000be20008921850 */
[----:B------:R-:W-:-:S02]  /*3ea0*/  SHF.R.U64 R171, R176, 0x1c, RZ ;  /* 0x0000001cb0ab7819 */ /* 0x000fc400000012ff */
[----:B------:R-:W-:Y:S01]  /*3eb0*/  IADD3 R28, P1, R3, UR4, RZ ;  /* 0x00000004031c7c10 */ /* 0x000fe2000ff3e0ff */
[----:B------:R5:W-:Y:S01]  /*3ec0*/  LDGSTS.E [R172+0xc], desc[UR16][R24.64], !P4 ;  /* 0x0000c00018ac7fae */ /* 0x000be2000e121850 */
[----:B------:R-:W-:Y:S02]  /*3ed0*/  SHF.R.U64 R170, R176, 0x1b, RZ ;  /* 0x0000001bb0aa7819 */ /* 0x000fe400000012ff */
[----:B------:R-:W-:Y:S01]  /*3ee0*/  LEA.HI.X.SX32 R4, R5, UR5, 0x2, P1 ;  /* 0x0000000505047c11 */ /* 0x000fe200088f16ff */
[----:B------:R-:W0:Y:S01]  /*3ef0*/  LDGDEPBAR ;  /* 0x00000000000079af */ /* 0x000e220000000000 */
[-C--:B------:R-:W-:Y:S02]  /*3f00*/  LEA R88, P4, R168, R28.reuse, 0x2 ;  /* 0x0000001ca8587211 */ /* 0x080fe400078810ff */
[----:B------:R-:W-:Y:S02]  /*3f10*/  LEA R86, P1, R166, R28, 0x2 ;  /* 0x0000001ca6567211 */ /* 0x000fe400078210ff */
[----:B------:R-:W-:-:S02]  /*3f20*/  LEA.HI.X.SX32 R89, R168, R4, 0x2, P4 ;  /* 0x00000004a8597211 */ /* 0x000fc400020f16ff */
[----:B------:R-:W-:Y:S02]  /*3f30*/  LEA R26, P4, R164, R28, 0x2 ;  /* 0x0000001ca41a7211 */ /* 0x000fe400078810ff */
[----:B------:R-:W-:Y:S02]  /*3f40*/  LEA.HI.X.SX32 R87, R166, R4, 0x2, P1 ;  /* 0x00000004a6577211 */ /* 0x000fe400008f16ff */
[----:B------:R-:W-:Y:S02]  /*3f50*/  LEA R84, P1, R162, R28, 0x2 ;  /* 0x0000001ca2547211 */ /* 0x000fe400078210ff */
[----:B------:R-:W-:Y:S02]  /*3f60*/  LEA.HI.X.SX32 R27, R164, R4, 0x2, P4 ;  /* 0x00000004a41b7211 */ /* 0x000fe400020f16ff */
        /* <DEDUP_REMOVED lines=10> */
[C---:B------:R-:W-:Y:S02]  /*4010*/  LEA R72, P1, R154.reuse, R28, 0x2 ;  /* 0x0000001c9a487211 */ /* 0x040fe400078210ff */
[----:B------:R-:W-:Y:S02]  /*4020*/  LEA.HI.X.SX32 R75, R153, R4, 0x2, P4 ;  /* 0x00000004994b7211 */ /* 0x000fe400020f16ff */
[----:B------:R-:W-:Y:S02]  /*4030*/  LEA R70, P4, R155, R28, 0x2 ;  /* 0x0000001c9b467211 */ /* 0x000fe400078810ff */
[----:B------:R-:W-:-:S02]  /*4040*/  LEA.HI.X.SX32 R73, R154, R4, 0x2, P1 ;  /* 0x000000049a497211 */ /* 0x000fc400008f16ff */
[C---:B------:R-:W-:Y:S02]  /*4050*/  LEA R68, P1, R156.reuse, R28, 0x2 ;  /* 0x0000001c9c447211 */ /* 0x040fe400078210ff */
        /* <DEDUP_REMOVED lines=41> */
[----:B------:R-:W-:Y:S01]  /*42f0*/  LEA.HI.X.SX32 R29, R6, R4, 0x2, P1 ;  /* 0x00000004061d7211 */ /* 0x000fe200008f16ff */
[----:B------:R-:W-:Y:S01]  /*4300*/  IMAD.SHL.U32 R4, R158, 0x20, RZ ;  /* 0x000000209e047824 */ /* 0x000fe200078e00ff */
[----:B------:R-:W-:Y:S01]  /*4310*/  LOP3.LUT P1, RZ, R171, 0x1, RZ, 0xc0, !PT ;  /* 0x00000001abff7812 */ /* 0x000fe2000782c0ff */
[----:B------:R-:W-:Y:S01]  /*4320*/  VIADD R171, R207, UR8 ;  /* 0x00000008cfab7c36 */ /* 0x000fe20008000000 */
[----:B------:R-:W-:Y:S01]  /*4330*/  ISETP.GT.AND P4, PT, R18, 0x3f, PT ;  /* 0x0000003f1200780c */ /* 0x000fe20003f84270 */
[----:B-1----:R-:W-:Y:S01]  /*4340*/  IMAD.WIDE R150, R4, 0x4, R150 ;  /* 0x0000000404967825 */ /* 0x002fe200078e0296 */
[----:B------:R-:W-:Y:S02]  /*4350*/  SHF.R.U64 R182, R176, 0x19, RZ ;  /* 0x00000019b0b67819 */ /* 0x000fe400000012ff */
[----:B------:R1:W-:Y:S01]  /*4360*/  LDGSTS.E [R171+0xc000], desc[UR16][R88.64], P6 ;  /* 0x0c00000058ab7fae */ /* 0x0003e2000b121850 */
[----:B------:R-:W-:Y:S01]  /*4370*/  SEL R177, R177, RZ, P4 ;  /* 0x000000ffb1b17207 */ /* 0x000fe20002000000 */
[----:B--2---:R-:W-:Y:S01]  /*4380*/  IMAD.WIDE R90, R4, 0x4, R90 ;  /* 0x00000004045a7825 */ /* 0x004fe200078e025a */
[----:B------:R-:W-:Y:S01]  /*4390*/  LOP3.LUT P4, RZ, R170, 0x1, RZ, 0xc0, !PT ;  /* 0x00000001aaff7812 */ /* 0x000fe2000788c0ff */
[----:B------:R2:W-:Y:S02]  /*43a0*/  LDGSTS.E [R171+0xc400], desc[UR16][R86.64], P6 ;  /* 0x0c40000056ab7fae */ /* 0x0005e4000b121850 */
[----:B------:R-:W-:Y:S01]  /*43b0*/  VIADD R170, R180, UR8 ;  /* 0x00000008b4aa7c36 */ /* 0x000fe20008000000 */
[----:B------:R-:W-:Y:S01]  /*43c0*/  SHF.R.U64 R180, R176, 0x1a, RZ ;  /* 0x0000001ab0b47819 */ /* 0x000fe200000012ff */
[----:B------:R2:W-:Y:S01]  /*43d0*/  LDGSTS.E [R171+0xc800], desc[UR16][R26.64], P6 ;  /* 0x0c8000001aab7fae */ /* 0x0005e2000b121850 */
[----:B---3--:R-:W-:-:S03]  /*43e0*/  IMAD.WIDE R92, R4, 0x4, R92 ;  /* 0x00000004045c7825 */ /* 0x008fc600078e025c */
[----:B------:R3:W-:Y:S01]  /*43f0*/  LDGSTS.E [R171+0xcc00], desc[UR16][R84.64], P6 ;  /* 0x0cc0000054ab7fae */ /* 0x0007e2000b121850 */
[----:B----4-:R-:W-:-:S03]  /*4400*/  IMAD.WIDE R94, R4, 0x4, R94 ;  /* 0x00000004045e7825 */ /* 0x010fc600078e025e */
[----:B------:R4:W-:Y:S01]  /*4410*/  LDGSTS.E [R171+0xd000], desc[UR16][R82.64], P6 ;  /* 0x0d00000052ab7fae */ /* 0x0009e2000b121850 */
[----:B-----5:R-:W-:-:S03]  /*4420*/  IMAD.WIDE R96, R4, 0x4, R96 ;  /* 0x0000000404607825 */ /* 0x020fc600078e0260 */
[----:B------:R5:W-:Y:S01]  /*4430*/  LDGSTS.E [R171+0xd400], desc[UR16][R80.64], P6 ;  /* 0x0d40000050ab7fae */ /* 0x000be2000b121850 */
[----:B------:R-:W-:-:S03]  /*4440*/  IMAD.WIDE R98, R4, 0x4, R98 ;  /* 0x0000000404627825 */ /* 0x000fc600078e0262 */
        /* <DEDUP_REMOVED lines=8> */
[----:B------:R-:W-:Y:S01]  /*44d0*/  LDGSTS.E [R171+0xe800], desc[UR16][R70.64], P6 ;  /* 0x0e80000046ab7fae */ /* 0x000fe2000b121850 */
        /* <DEDUP_REMOVED lines=42> */
[----:B------:R-:W-:Y:S01]  /*4780*/  LOP3.LUT P6, RZ, R180, 0x1, RZ, 0xc0, !PT ;  /* 0x00000001b4ff7812 */ /* 0x000fe200078cc0ff */
[----:B------:R-:W-:Y:S01]  /*4790*/  IMAD.WIDE R24, R4, 0x4, R24 ;  /* 0x0000000404187825 */ /* 0x000fe200078e0218 */
[----:B------:R-:W-:Y:S01]  /*47a0*/  SHF.R.U64 R180, R176, 0x18, RZ ;  /* 0x00000018b0b47819 */ /* 0x000fe200000012ff */
[----:B------:R-:W0:Y:S02]  /*47b0*/  LDGDEPBAR ;  /* 0x00000000000079af */ /* 0x000e240000000000 */
[C---:B-1----:R-:W-:Y:S01]  /*47c0*/  IMAD.WIDE R88, R186.reuse, 0x4, R88 ;  /* 0x00000004ba587825 */ /* 0x042fe200078e0258 */
[----:B------:R-:W-:Y:S03]  /*47d0*/  BAR.SYNC.DEFER_BLOCKING 0x0 ;  /* 0x0000000000007b1d */ /* 0x000fe60000010000 */
[----:B--2---:R-:W-:-:S04]  /*47e0*/  IMAD.WIDE R86, R186, 0x4, R86 ;  /* 0x00000004ba567825 */ /* 0x004fc800078e0256 */
[----:B------:R-:W-:-:S04]  /*47f0*/  IMAD.WIDE R26, R186, 0x4, R26 ;  /* 0x00000004ba1a7825 */ /* 0x000fc800078e021a */
[----:B---3--:R-:W-:-:S04]  /*4800*/  IMAD.WIDE R84, R186, 0x4, R84 ;  /* 0x00000004ba547825 */ /* 0x008fc800078e0254 */
[----:B----4-:R-:W-:-:S04]  /*4810*/  IMAD.WIDE R82, R186, 0x4, R82 ;  /* 0x00000004ba527825 */ /* 0x010fc800078e0252 */
[----:B-----5:R-:W-:-:S04]  /*4820*/  IMAD.WIDE R80, R186, 0x4, R80 ;  /* 0x00000004ba507825 */ /* 0x020fc800078e0250 */
[----:B------:R-:W-:Y:S01]  /*4830*/  IMAD.WIDE R78, R186, 0x4, R78 ;  /* 0x00000004ba4e7825 */ /* 0x000fe200078e024e */
[----:B------:R-:W-:Y:S01]  /*4840*/  @!PT LDS RZ, [RZ] ;  /* 0x00000000fffff984 */ /* 0x000fe20000000800 */
[----:B------:R-:W-:Y:S01]  /*4850*/  @!PT LDS RZ, [RZ] ;  /* 0x00000000fffff984 */ /* 0x000fe20000000800 */
[----:B------:R-:W-:Y:S01]  /*4860*/  @!PT LDS RZ, [RZ] ;  /* 0x00000000fffff984 */ /* 0x000fe20000000800 */
[----:B------:R1:W-:Y:S01]  /*4870*/  LDGSTS.E [R185+0x4000], desc[UR16][R150.64], P2 ;  /* 0x0400000096b97fae */ /* 0x0003e20009121850 */
[----:B------:R-:W-:Y:S02]  /*4880*/  LOP3.LUT P2, RZ, R182, 0x1, RZ, 0xc0, !PT ;  /* 0x00000001b6ff7812 */ /* 0x000fe4000784c0ff */
[----:B------:R-:W-:Y:S01]  /*4890*/  IMAD.WIDE R76, R186, 0x4, R76 ;  /* 0x00000004ba4c7825 */ /* 0x000fe200078e024c */
[----:B------:R-:W-:Y:S01]  /*48a0*/  SHF.R.U64 R182, R176, 0x17, RZ ;  /* 0x00000017b0b67819 */ /* 0x000fe200000012ff */
[----:B------:R2:W-:Y:S01]  /*48b0*/  LDGSTS.E [R185+0x4004], desc[UR16][R90.64], P0 ;  /* 0x040040005ab97fae */ /* 0x0005e20008121850 */
[----:B------:R-:W-:Y:S01]  /*48c0*/  LOP3.LUT P0, RZ, R180, 0x1, RZ, 0xc0, !PT ;  /* 0x00000001b4ff7812 */ /* 0x000fe2000780c0ff */
[----:B------:R-:W-:Y:S01]  /*48d0*/  IMAD.WIDE R74, R186, 0x4, R74 ;  /* 0x00000004ba4a7825 */ /* 0x000fe200078e024a */
[----:B------:R-:W-:Y:S01]  /*48e0*/  SHF.R.U64 R180, R176, 0x16, RZ ;  /* 0x00000016b0b47819 */ /* 0x000fe200000012ff */
[----:B------:R3:W-:Y:S01]  /*48f0*/  LDGSTS.E [R185+0x4008], desc[UR16][R92.64], P5 ;  /* 0x040080005cb97fae */ /* 0x0007e2000a921850 */
[----:B------:R-:W-:Y:S01]  /*4900*/  LOP3.LUT P5, RZ, R182, 0x1, RZ, 0xc0, !PT ;  /* 0x00000001b6ff7812 */ /* 0x000fe200078ac0ff */
[----:B------:R-:W-:Y:S01]  /*4910*/  IMAD.WIDE R72, R186, 0x4, R72 ;  /* 0x00000004ba487825 */ /* 0x000fe200078e0248 */
[----:B-1----:R-:W-:Y:S01]  /*4920*/  SHF.R.U64 R150, R176, 0x15, RZ ;  /* 0x00000015b0967819 */ /* 0x002fe200000012ff */
[----:B------:R1:W-:Y:S01]  /*4930*/  LDGSTS.E [R185+0x400c], desc[UR16][R94.64], P1 ;  /* 0x0400c0005eb97fae */ /* 0x0003e20008921850 */
[----:B------:R-:W-:Y:S01]  /*4940*/  LOP3.LUT P1, RZ, R180, 0x1, RZ, 0xc0, !PT ;  /* 0x00000001b4ff7812 */ /* 0x000fe2000782c0ff */
[----:B------:R-:W-:Y:S01]  /*4950*/  IMAD.WIDE R70, R186, 0x4, R70 ;  /* 0x00000004ba467825 */ /* 0x000fe200078e0246 */
[----:B--2---:R-:W-:Y:S01]  /*4960*/  SHF.R.U64 R90, R176, 0x14, RZ ;  /* 0x00000014b05a7819 */ /* 0x004fe200000012ff */
[----:B------:R2:W-:Y:S01]  /*4970*/  LDGSTS.E [R183+0x4000], desc[UR16][R96.64], P4 ;  /* 0x0400000060b77fae */ /* 0x0005e2000a121850 */
[----:B------:R-:W-:Y:S01]  /*4980*/  LOP3.LUT P4, RZ, R150, 0x1, RZ, 0xc0, !PT ;  /* 0x0000000196ff7812 */ /* 0x000fe2000788c0ff */
        /* <DEDUP_REMOVED lines=69> */
[C---:B------:R-:W-:Y:S01]  /*4de0*/  SHF.R.U64 R90, R176.reuse, 0x2, RZ ;  /* 0x00000002b05a7819 */ /* 0x040fe200000012ff */
[----:B------:R5:W-:Y:S01]  /*4df0*/  LDGSTS.E [R174+0x4008], desc[UR16][R132.64], P4 ;  /* 0x0400800084ae7fae */ /* 0x000be2000a121850 */
[----:B------:R-:W-:Y:S01]  /*4e00*/  SHF.R.U64 R176, R176, 0x1, RZ ;  /* 0x00000001b0b07819 */ /* 0x000fe200000012ff */
[----:B------:R-:W-:Y:S01]  /*4e10*/  IMAD.WIDE R32, R186, 0x4, R32 ;  /* 0x00000004ba207825 */ /* 0x000fe200078e0220 */
[----:B------:R-:W-:Y:S01]  /*4e20*/  LOP3.LUT P4, RZ, R91, 0x1, RZ, 0xc0, !PT ;  /* 0x000000015bff7812 */ /* 0x000fe2000788c0ff */
[----:B------:R5:W-:Y:S01]  /*4e30*/  LDGSTS.E [R174+0x400c], desc[UR16][R134.64], P6 ;  /* 0x0400c00086ae7fae */ /* 0x000be2000b121850 */
[----:B------:R-:W-:Y:S01]  /*4e40*/  LOP3.LUT P6, RZ, R90, 0x1, RZ, 0xc0, !PT ;  /* 0x000000015aff7812 */ /* 0x000fe200078cc0ff */
[----:B------:R-:W-:Y:S01]  /*4e50*/  IMAD.WIDE R30, R186, 0x4, R30 ;  /* 0x00000004ba1e7825 */ /* 0x000fe200078e021e */
[----:B------:R-:W-:Y:S01]  /*4e60*/  CS2R R90, SRZ ;  /* 0x00000000005a7805 */ /* 0x000fe2000001ff00 */
[----:B------:R5:W-:Y:S01]  /*4e70*/  LDGSTS.E [R175+0x4000], desc[UR16][R136.64], P2 ;  /* 0x0400000088af7fae */ /* 0x000be20009121850 */
[----:B------:R-:W-:Y:S01]  /*4e80*/  LOP3.LUT P2, RZ, R176, 0x1, RZ, 0xc0, !PT ;  /* 0x00000001b0ff7812 */ /* 0x000fe2000784c0ff */
[----:B------:R-:W-:Y:S01]  /*4e90*/  IMAD.WIDE R28, R186, 0x4, R28 ;  /* 0x00000004ba1c7825 */ /* 0x000fe200078e021c */
[----:B---3--:R-:W-:Y:S01]  /*4ea0*/  CS2R R92, SRZ ;  /* 0x00000000005c7805 */ /* 0x008fe2000001ff00 */
[----:B------:R3:W-:Y:S01]  /*4eb0*/  LDGSTS.E [R175+0x4004], desc[UR16][R138.64], P0 ;  /* 0x040040008aaf7fae */ /* 0x0007e20008121850 */
[----:B------:R-:W-:-:S02]  /*4ec0*/  ISETP.NE.U32.AND P0, PT, R177, RZ, PT ;  /* 0x000000ffb100720c */ /* 0x000fc40003f05070 */
[----:B-1----:R-:W-:Y:S02]  /*4ed0*/  CS2R R94, SRZ ;  /* 0x00000000005e7805 */ /* 0x002fe4000001ff00 */
[----:B--2---:R-:W-:Y:S01]  /*4ee0*/  CS2R R96, SRZ ;  /* 0x0000000000607805 */ /* 0x004fe2000001ff00 */
[----:B------:R1:W-:Y:S01]  /*4ef0*/  LDGSTS.E [R175+0x4008], desc[UR16][R140.64], P5 ;  /* 0x040080008caf7fae */ /* 0x0003e2000a921850 */
[----:B----4-:R-:W-:Y:S02]  /*4f00*/  CS2R R98, SRZ ;  /* 0x0000000000627805 */ /* 0x010fe4000001ff00 */
[----:B-----5:R-:W-:Y:S02]  /*4f10*/  CS2R R100, SRZ ;  /* 0x0000000000647805 */ /* 0x020fe4000001ff00 */
[----:B------:R-:W-:Y:S01]  /*4f20*/  CS2R R102, SRZ ;  /* 0x0000000000667805 */ /* 0x000fe2000001ff00 */
[----:B------:R2:W-:Y:S01]  /*4f30*/  LDGSTS.E [R175+0x400c], desc[UR16][R142.64], P1 ;  /* 0x0400c0008eaf7fae */ /* 0x0005e20008921850 */
[----:B------:R-:W-:-:S02]  /*4f40*/  CS2R R104, SRZ ;  /* 0x0000000000687805 */ /* 0x000fc4000001ff00 */
[----:B------:R-:W-:Y:S02]  /*4f50*/  CS2R R106, SRZ ;  /* 0x00000000006a7805 */ /* 0x000fe4000001ff00 */
[----:B------:R-:W-:Y:S01]  /*4f60*/  CS2R R108, SRZ ;  /* 0x00000000006c7805 */ /* 0x000fe2000001ff00 */
[----:B------:R4:W-:Y:S01]  /*4f70*/  LDGSTS.E [R172+0x4000], desc[UR16][R144.64], P4 ;  /* 0x0400000090ac7fae */ /* 0x0009e2000a121850 */
[----:B------:R-:W-:Y:S02]  /*4f80*/  CS2R R110, SRZ ;  /* 0x00000000006e7805 */ /* 0x000fe4000001ff00 */
[----:B------:R-:W-:Y:S02]  /*4f90*/  CS2R R112, SRZ ;  /* 0x0000000000707805 */ /* 0x000fe4000001ff00 */
        /* <DEDUP_REMOVED lines=9> */
[----:B------:R5:W-:Y:S01]  /*5030*/  LDGSTS.E [R172+0x400c], desc[UR16][R24.64], !P3 ;  /* 0x0400c00018ac7fae */ /* 0x000be2000d921850 */
[----:B------:R-:W-:-:S02]  /*5040*/  CS2R R128, SRZ ;  /* 0x0000000000807805 */ /* 0x000fc4000001ff00 */
[----:B------:R-:W-:Y:S02]  /*5050*/  CS2R R130, SRZ ;  /* 0x0000000000827805 */ /* 0x000fe4000001ff00 */
[----:B------:R-:W-:Y:S01]  /*5060*/  CS2R R132, SRZ ;  /* 0x0000000000847805 */ /* 0x000fe2000001ff00 */
[----:B------:R-:W0:Y:S01]  /*5070*/  LDGDEPBAR ;  /* 0x00000000000079af */ /* 0x000e220000000000 */
[----:B------:R-:W-:Y:S02]  /*5080*/  CS2R R134, SRZ ;  /* 0x0000000000867805 */ /* 0x000fe4000001ff00 */
[----:B------:R-:W-:Y:S02]  /*5090*/  CS2R R136, SRZ ;  /* 0x0000000000887805 */ /* 0x000fe4000001ff00 */
[----:B---3--:R-:W-:Y:S01]  /*50a0*/  CS2R R138, SRZ ;  /* 0x00000000008a7805 */ /* 0x008fe2000001ff00 */
[----:B------:R3:W-:Y:S01]  /*50b0*/  LDGSTS.E [R171+0x10000], desc[UR16][R88.64], P0 ;  /* 0x1000000058ab7fae */ /* 0x0007e20008121850 */
[----:B-1----:R-:W-:-:S02]  /*50c0*/  CS2R R140, SRZ ;  /* 0x00000000008c7805 */ /* 0x002fc4000001ff00 */
[----:B--2---:R-:W-:Y:S02]  /*50d0*/  CS2R R142, SRZ ;  /* 0x00000000008e7805 */ /* 0x004fe4000001ff00 */
[----:B----4-:R-:W-:Y:S01]  /*50e0*/  CS2R R144, SRZ ;  /* 0x0000000000907805 */ /* 0x010fe2000001ff00 */
[----:B------:R1:W-:Y:S01]  /*50f0*/  LDGSTS.E [R171+0x10400], desc[UR16][R86.64], P0 ;  /* 0x1040000056ab7fae */ /* 0x0003e20008121850 */
[----:B-----5:R-:W-:Y:S02]  /*5100*/  CS2R R146, SRZ ;  /* 0x0000000000927805 */ /* 0x020fe4000001ff00 */
[----:B------:R-:W-:Y:S02]  /*5110*/  CS2R R148, SRZ ;  /* 0x0000000000947805 */ /* 0x000fe4000001ff00 */
[----:B------:R-:W-:Y:S01]  /*5120*/  CS2R R150, SRZ ;  /* 0x0000000000967805 */ /* 0x000fe2000001ff00 */
[----:B------:R2:W-:Y:S01]  /*5130*/  LDGSTS.E [R171+0x10800], desc[UR16][R26.64], P0 ;  /* 0x108000001aab7fae */ /* 0x0005e20008121850 */
[----:B------:R-:W-:-:S03]  /*5140*/  CS2R R24, SRZ ;  /* 0x0000000000187805 */ /* 0x000fc6000001ff00 */
[----:B------:R4:W-:Y:S01]  /*5150*/  LDGSTS.E [R171+0x10c00], desc[UR16][R84.64], P0 ;  /* 0x10c0000054ab7fae */ /* 0x0009e20008121850 */
[----:B---3--:R-:W-:-:S03]  /*5160*/  CS2R R88, SRZ ;  /* 0x0000000000587805 */ /* 0x008fc6000001ff00 */
[----:B------:R3:W-:Y:S01]  /*5170*/  LDGSTS.E [R171+0x11000], desc[UR16][R82.64], P0 ;  /* 0x1100000052ab7fae */ /* 0x0007e20008121850 */
[----:B-1----:R-:W-:-:S03]  /*5180*/  CS2R R86, SRZ ;  /* 0x0000000000567805 */ /* 0x002fc6000001ff00 */
[----:B------:R1:W-:Y:S01]  /*5190*/  LDGSTS.E [R171+0x11400], desc[UR16][R80.64], P0 ;  /* 0x1140000050ab7fae */ /* 0x0003e20008121850 */
[----:B--2---:R-:W-:-:S03]  /*51a0*/  CS2R R26, SRZ ;  /* 0x00000000001a7805 */ /* 0x004fc6000001ff00 */
[----:B------:R2:W-:Y:S01]  /*51b0*/  LDGSTS.E [R171+0x11800], desc[UR16][R78.64], P0 ;  /* 0x118000004eab7fae */ /* 0x0005e20008121850 */
[----:B----4-:R-:W-:-:S03]  /*51c0*/  CS2R R84, SRZ ;  /* 0x0000000000547805 */ /* 0x010fc6000001ff00 */
        /* <DEDUP_REMOVED lines=49> */
[----:B------:R-:W-:Y:S02]  /*54e0*/  ISETP.GE.AND P0, PT, R18, 0x20, PT ;  /* 0x000000201200780c */ /* 0x000fe40003f06270 */
[----:B---3--:R-:W-:Y:S01]  /*54f0*/  CS2R R34, SRZ ;  /* 0x0000000000227805 */ /* 0x008fe2000001ff00 */
[----:B------:R-:W0:Y:S01]  /*5500*/  LDGDEPBAR ;  /* 0x00000000000079af */ /* 0x000e220000000000 */
[----:B-1----:R-:W-:Y:S02]  /*5510*/  CS2R R32, SRZ ;  /* 0x0000000000207805 */ /* 0x002fe4000001ff00 */
[----:B--2---:R-:W-:Y:S02]  /*5520*/  CS2R R30, SRZ ;  /* 0x00000000001e7805 */ /* 0x004fe4000001ff00 */
[----:B----4-:R-:W-:-:S05]  /*5530*/  CS2R R28, SRZ ;  /* 0x00000000001c7805 */ /* 0x010fca000001ff00 */
[----:B------:R-:W-:Y:S05]  /*5540*/  @!P0 BRA `(.L_x_0) ;  /* 0x0000003000ac8947 */ /* 0x000fea0003800000 */
[----:B------:R-:W-:Y:S01]  /*5550*/  IMAD.SHL.U32 R205, R186, 0x8, RZ ;  /* 0x00000008bacd7824 */ /* 0x000fe200078e00ff */
[----:B------:R-:W-:Y:S01]  /*5560*/  SHF.R.S32.HI R185, RZ, 0x1f, R186 ;  /* 0x0000001fffb97819 */ /* 0x000fe200000114ba */
[----:B------:R-:W-:Y:S01]  /*5570*/  IMAD.MOV.U32 R188, RZ, RZ, RZ ;  /* 0x000000ffffbc7224 */ /* 0x000fe200078e00ff */
[----:B------:R-:W-:Y:S02]  /*5580*/  SHF.R.S32.HI R31, RZ, 0x1f, R6 ;  /* 0x0000001fff1f7819 */ /* 0x000fe40000011406 */
[----:B------:R-:W-:Y:S02]  /*5590*/  CS2R R88, SRZ ;  /* 0x0000000000587805 */ /* 0x000fe4000001ff00 */
[----:B------:R-:W-:Y:S02]  /*55a0*/  SHF.R.S32.HI R29, RZ, 0x1f, R158 ;  /* 0x0000001fff1d7819 */ /* 0x000fe4000001149e */
[----:B------:R-:W-:Y:S02]  /*55b0*/  CS2R R90, SRZ ;  /* 0x00000000005a7805 */ /* 0x000fe4000001ff00 */
[----:B------:R-:W-:-:S02]  /*55c0*/  SHF.R.S32.HI R27, RZ, 0x1f, R18 ;  /* 0x0000001fff1b7819 */ /* 0x000fc40000011412 */
[----:B------:R-:W-:Y:S02]  /*55d0*/  CS2R R92, SRZ ;  /* 0x00000000005c7805 */ /* 0x000fe4000001ff00 */
[----:B------:R-:W-:Y:S02]  /*55e0*/  SHF.L.U64.HI R204, R186, 0x3, R185 ;  /* 0x00000003bacc7819 */ /* 0x000fe400000102b9 */
[----:B------:R-:W-:Y:S02]  /*55f0*/  CS2R R94, SRZ ;  /* 0x00000000005e7805 */ /* 0x000fe4000001ff00 */
[----:B------:R-:W-:Y:S02]  /*5600*/  LEA R184, P0, R6, R205, 0x2 ;  /* 0x000000cd06b87211 */ /* 0x000fe400078010ff */
[----:B------:R-:W-:Y:S02]  /*5610*/  CS2R R96, SRZ ;  /* 0x0000000000607805 */ /* 0x000fe4000001ff00 */
[----:B------:R-:W-:-:S02]  /*5620*/  SHF.L.U64.HI R158, R158, 0x2, R29 ;  /* 0x000000029e9e7819 */ /* 0x000fc4000001021d */
[----:B------:R-:W-:Y:S02]  /*5630*/  CS2R R98, SRZ ;  /* 0x0000000000627805 */ /* 0x000fe4000001ff00 */
[----:B------:R-:W-:Y:S02]  /*5640*/  LEA.HI R208, R27, R18, RZ, 0x5 ;  /* 0x000000121bd07211 */ /* 0x000fe400078f28ff */
[----:B------:R-:W-:Y:S02]  /*5650*/  CS2R R100, SRZ ;  /* 0x0000000000647805 */ /* 0x000fe4000001ff00 */
[----:B------:R-:W-:Y:S01]  /*5660*/  LEA.HI.X R54, R6, R204, R31, 0x2, P0 ;  /* 0x000000cc06367211 */ /* 0x000fe200000f141f */
[----:B------:R1:W-:Y:S01]  /*5670*/  STL [R1], R158 ;  /* 0x0000009e01007387 */ /* 0x0003e20000100800 */
[----:B------:R-:W-:Y:S02]  /*5680*/  SHF.R.S32.HI R29, RZ, 0x1f, R14 ;  /* 0x0000001fff1d7819 */ /* 0x000fe4000001140e */
[----:B------:R-:W-:-:S02]  /*5690*/  CS2R R102, SRZ ;  /* 0x0000000000667805 */ /* 0x000fc4000001ff00 */
[----:B------:R-:W-:Y:S02]  /*56a0*/  SHF.R.S32.HI R18, RZ, 0x1f, R7 ;  /* 0x0000001fff127819 */ /* 0x000fe40000011407 */
[----:B------:R-:W-:Y:S02]  /*56b0*/  CS2R R104, SRZ ;  /* 0x0000000000687805 */ /* 0x000fe4000001ff00 */
[----:B------:R-:W-:Y:S02]  /*56c0*/  SHF.R.S32.HI R6, RZ, 0x1f, R15 ;  /* 0x0000001fff067819 */ /* 0x000fe4000001140f */
[----:B------:R-:W-:Y:S02]  /*56d0*/  CS2R R106, SRZ ;  /* 0x00000000006a7805 */ /* 0x000fe4000001ff00 */
[----:B------:R-:W-:Y:S02]  /*56e0*/  SHF.R.S32.HI R27, RZ, 0x1f, R8 ;  /* 0x0000001fff1b7819 */ /* 0x000fe40000011408 */
[----:B------:R-:W-:-:S02]  /*56f0*/  CS2R R108, SRZ ;  /* 0x00000000006c7805 */ /* 0x000fc4000001ff00 */
[-C--:B------:R-:W-:Y:S02]  /*5700*/  LEA R52, P0, R14, R205.reuse, 0x2 ;  /* 0x000000cd0e347211 */ /* 0x080fe400078010ff */
[----:B------:R-:W-:Y:S02]  /*5710*/  CS2R R110, SRZ ;  /* 0x00000000006e7805 */ /* 0x000fe4000001ff00 */
[-C--:B------:R-:W-:Y:S02]  /*5720*/  LEA R50, P1, R7, R205.reuse, 0x2 ;  /* 0x000000cd07327211 */ /* 0x080fe400078210ff */
[----:B------:R-:W-:Y:S02]  /*5730*/  CS2R R112, SRZ ;  /* 0x0000000000707805 */ /* 0x000fe4000001ff00 */
[----:B------:R-:W-:Y:S02]  /*5740*/  LEA R48, P2, R15, R205, 0x2 ;  /* 0x000000cd0f307211 */ /* 0x000fe400078410ff */
[----:B------:R-:W-:-:S02]  /*5750*/  CS2R R114, SRZ ;  /* 0x0000000000727805 */ /* 0x000fc4000001ff00 */
[----:B------:R-:W-:Y:S02]  /*5760*/  LEA R46, P3, R8, R205, 0x2 ;  /* 0x000000cd082e7211 */ /* 0x000fe400078610ff */
[----:B------:R-:W-:Y:S02]  /*5770*/  CS2R R116, SRZ ;  /* 0x0000000000747805 */ /* 0x000fe4000001ff00 */
[-C--:B------:R-:W-:Y:S02]  /*5780*/  LEA.HI.X R53, R14, R204.reuse, R29, 0x2, P0 ;  /* 0x000000cc0e357211 */ /* 0x080fe400000f141d */
[----:B------:R-:W-:Y:S02]  /*5790*/  CS2R R118, SRZ ;  /* 0x0000000000767805 */ /* 0x000fe4000001ff00 */
[----:B------:R-:W-:Y:S02]  /*57a0*/  LEA.HI.X R51, R7, R204, R18, 0x2, P1 ;  /* 0x000000cc07337211 */ /* 0x000fe400008f1412 */
[----:B------:R-:W-:-:S02]  /*57b0*/  CS2R R120, SRZ ;  /* 0x0000000000787805 */ /* 0x000fc4000001ff00 */
[-C--:B------:R-:W-:Y:S02]  /*57c0*/  LEA.HI.X R49, R15, R204.reuse, R6, 0x2, P2 ;  /* 0x000000cc0f317211 */ /* 0x080fe400010f1406 */
[----:B------:R-:W-:Y:S02]  /*57d0*/  CS2R R122, SRZ ;  /* 0x00000000007a7805 */ /* 0x000fe4000001ff00 */
[----:B------:R-:W-:Y:S02]  /*57e0*/  LEA.HI.X R47, R8, R204, R27, 0x2, P3 ;  /* 0x000000cc082f7211 */ /* 0x000fe400018f141b */
[----:B------:R-:W-:Y:S02]  /*57f0*/  CS2R R124, SRZ ;  /* 0x00000000007c7805 */ /* 0x000fe4000001ff00 */
        /* <DEDUP_REMOVED lines=22> */
[----:B-1----:R-:W-:Y:S02]  /*5960*/  LEA.HI.X R158, R10, R204, R7, 0x2, P3 ;  /* 0x000000cc0a9e7211 */ /* 0x002fe400018f1407 */
        /* <DEDUP_REMOVED lines=17> */
[-C--:B------:R-:W-:Y:S01]  /*5a80*/  LEA.HI.X R39, R156, R204.reuse, R9, 0x2, P0 ;  /* 0x000000cc9c277211 */ /* 0x080fe200000f1409 */
[----:B------:R-:W-:Y:S01]  /*5a90*/  UMOV UR9, 0x1 ;  /* 0x0000000100097882 */ /* 0x000fe20000000000 */
[-C--:B------:R-:W-:Y:S01]  /*5aa0*/  LEA.HI.X R38, R11, R204.reuse, R8, 0x2, P1 ;  /* 0x000000cc0b267211 */ /* 0x080fe200008f1408 */
[----:B------:R-:W-:Y:S01]  /*5ab0*/  UMOV UR10, 0xffffffff ;  /* 0xffffffff000a7882 */ /* 0x000fe20000000000 */
[-C--:B------:R-:W-:Y:S02]  /*5ac0*/  LEA.HI.X R37, R155, R204.reuse, R6, 0x2, P2 ;  /* 0x000000cc9b257211 */ /* 0x080fe400010f1406 */
[----:B------:R-:W-:-:S02]  /*5ad0*/  LEA.HI.X R35, R12, R204, R7, 0x2, P3 ;  /* 0x000000cc0c237211 */ /* 0x000fc400018f1407 */
[----:B------:R-:W-:Y:S02]  /*5ae0*/  SHF.R.S32.HI R24, RZ, 0x1f, R169 ;  /* 0x0000001fff187819 */ /* 0x000fe400000114a9 */
[----:B------:R-:W-:Y:S02]  /*5af0*/  SHF.R.S32.HI R9, RZ, 0x1f, R154 ;  /* 0x0000001fff097819 */ /* 0x000fe4000001149a */
[----:B------:R-:W-:Y:S02]  /*5b00*/  SHF.R.S32.HI R8, RZ, 0x1f, R13 ;  /* 0x0000001fff087819 */ /* 0x000fe4000001140d */
[----:B------:R-:W-:Y:S02]  /*5b10*/  SHF.R.S32.HI R6, RZ, 0x1f, R153 ;  /* 0x0000001fff067819 */ /* 0x000fe40000011499 */
[----:B------:R-:W-:Y:S02]  /*5b20*/  SHF.R.S32.HI R7, RZ, 0x1f, R152 ;  /* 0x0000001fff077819 */ /* 0x000fe40000011498 */
[----:B------:R-:W-:-:S02]  /*5b30*/  LEA R32, P0, R154, R205, 0x2 ;  /* 0x000000cd9a207211 */ /* 0x000fc400078010ff */
[-C--:B------:R-:W-:Y:S02]  /*5b40*/  LEA R31, P1, R13, R205.reuse, 0x2 ;  /* 0x000000cd0d1f7211 */ /* 0x080fe400078210ff */
[-C--:B------:R-:W-:Y:S02]  /*5b50*/  LEA R155, P2, R153, R205.reuse, 0x2 ;  /* 0x000000cd999b7211 */ /* 0x080fe400078410ff */
[----:B------:R-:W-:Y:S02]  /*5b60*/  LEA R30, P3, R152, R205, 0x2 ;  /* 0x000000cd981e7211 */ /* 0x000fe400078610ff */
[----:B------:R-:W-:Y:S02]  /*5b70*/  SHF.L.U64.HI R25, R169, 0x2, R24 ;  /* 0x00000002a9197819 */ /* 0x000fe40000010218 */
[-C--:B------:R-:W-:Y:S02]  /*5b80*/  LEA.HI.X R33, R154, R204.reuse, R9, 0x2, P0 ;  /* 0x000000cc9a217211 */ /* 0x080fe400000f1409 */
[----:B------:R-:W-:-:S02]  /*5b90*/  LEA.HI.X R170, R13, R204, R8, 0x2, P1 ;  /* 0x000000cc0daa7211 */ /* 0x000fc400008f1408 */
[-C--:B------:R-:W-:Y:S02]  /*5ba0*/  LEA.HI.X R172, R153, R204.reuse, R6, 0x2, P2 ;  /* 0x000000cc99ac7211 */ /* 0x080fe400010f1406 */
[----:B------:R-:W-:Y:S02]  /*5bb0*/  LEA.HI.X R173, R152, R204, R7, 0x2, P3 ;  /* 0x000000cc98ad7211 */ /* 0x000fe400018f1407 */
[----:B------:R-:W-:Y:S02]  /*5bc0*/  SHF.R.S32.HI R24, RZ, 0x1f, R5 ;  /* 0x0000001fff187819 */ /* 0x000fe40000011405 */
[----:B------:R-:W-:Y:S02]  /*5bd0*/  SHF.R.S32.HI R8, RZ, 0x1f, R23 ;  /* 0x0000001fff087819 */ /* 0x000fe40000011417 */
[----:B------:R-:W-:Y:S02]  /*5be0*/  SHF.R.S32.HI R6, RZ, 0x1f, R21 ;  /* 0x0000001fff067819 */ /* 0x000fe40000011415 */
[----:B------:R-:W-:-:S02]  /*5bf0*/  SHF.R.S32.HI R7, RZ, 0x1f, R20 ;  /* 0x0000001fff077819 */ /* 0x000fc40000011414 */
[-C--:B------:R-:W-:Y:S02]  /*5c00*/  LEA R159, P0, R23, R205.reuse, 0x2 ;  /* 0x000000cd179f7211 */ /* 0x080fe400078010ff */
[-C--:B------:R-:W-:Y:S02]  /*5c10*/  LEA R28, P2, R21, R205.reuse, 0x2 ;  /* 0x000000cd151c7211 */ /* 0x080fe400078410ff */
[----:B------:R-:W-:Y:S02]  /*5c20*/  LEA R27, P3, R20, R205, 0x2 ;  /* 0x000000cd141b7211 */ /* 0x000fe400078610ff */
[----:B------:R-:W-:Y:S02]  /*5c30*/  SHF.L.U64.HI R5, R5, 0x2, R24 ;  /* 0x0000000205057819 */ /* 0x000fe40000010218 */
[-C--:B------:R-:W-:Y:S02]  /*5c40*/  LEA.HI.X R174, R23, R204.reuse, R8, 0x2, P0 ;  /* 0x000000cc17ae7211 */ /* 0x080fe400000f1408 */
[----:B------:R-:W-:-:S02]  /*5c50*/  LEA.HI.X R176, R21, R204, R6, 0x2, P2 ;  /* 0x000000cc15b07211 */ /* 0x000fc400010f1406 */
[----:B------:R-:W-:Y:S02]  /*5c60*/  LEA.HI.X R177, R20, R204, R7, 0x2, P3 ;  /* 0x000000cc14b17211 */ /* 0x000fe400018f1407 */
[----:B------:R-:W-:Y:S02]  /*5c70*/  SHF.R.S32.HI R9, RZ, 0x1f, R22 ;  /* 0x0000001fff097819 */ /* 0x000fe40000011416 */
[----:B------:R-:W-:Y:S02]  /*5c80*/  LEA R29, P1, R22, R205, 0x2 ;  /* 0x000000cd161d7211 */ /* 0x000fe400078210ff */
[----:B------:R-:W-:Y:S02]  /*5c90*/  SHF.R.S32.HI R10, RZ, 0x1f, R19 ;  /* 0x0000001fff0a7819 */ /* 0x000fe40000011413 */
[----:B------:R-:W-:Y:S02]  /*5ca0*/  SHF.R.S32.HI R7, RZ, 0x1f, R160 ;  /* 0x0000001fff077819 */ /* 0x000fe400000114a0 */
[----:B------:R-:W-:-:S02]  /*5cb0*/  SHF.R.S32.HI R6, RZ, 0x1f, R161 ;  /* 0x0000001fff067819 */ /* 0x000fc400000114a1 */
[-C--:B------:R-:W-:Y:S02]  /*5cc0*/  LEA R24, P0, R19, R205.reuse, 0x2 ;  /* 0x000000cd13187211 */ /* 0x080fe400078010ff */
[-C--:B------:R-:W-:Y:S02]  /*5cd0*/  LEA R171, P2, R160, R205.reuse, 0x2 ;  /* 0x000000cda0ab7211 */ /* 0x080fe400078410ff */
[----:B------:R-:W-:Y:S02]  /*5ce0*/  LEA R189, P3, R161, R205, 0x2 ;  /* 0x000000cda1bd7211 */ /* 0x000fe400078610ff */
[-C--:B------:R-:W-:Y:S02]  /*5cf0*/  LEA.HI.X R175, R22, R204.reuse, R9, 0x2, P1 ;  /* 0x000000cc16af7211 */ /* 0x080fe400008f1409 */
        /* <DEDUP_REMOVED lines=16> */
[-C--:B------:R-:W-:Y:S02]  /*5e00*/  LEA R195, P1, R163, R205.reuse, 0x2 ;  /* 0x000000cda3c37211 */ /* 0x080fe400078210ff */
[----:B------:R-:W-:Y:S02]  /*5e10*/  SHF.R.S32.HI R9, RZ, 0x1f, R166 ;  /* 0x0000001fff097819 */ /* 0x000fe400000114a6 */
[----:B------:R-:W-:Y:S02]  /*5e20*/  SHF.R.S32.HI R6, RZ, 0x1f, R167 ;  /* 0x0000001fff067819 */ /* 0x000fe400000114a7 */
[----:B------:R-:W-:-:S02]  /*5e30*/  LEA R201, P0, R166, R205, 0x2 ;  /* 0x000000cda6c97211 */ /* 0x000fc400078010ff */
[-C--:B------:R-:W-:Y:S02]  /*5e40*/  LEA R203, P2, R167, R205.reuse, 0x2 ;  /* 0x000000cda7cb7211 */ /* 0x080fe400078410ff */
[----:B------:R-:W-:Y:S02]  /*5e50*/  SHF.R.S32.HI R7, RZ, 0x1f, R168 ;  /* 0x0000001fff077819 */ /* 0x000fe400000114a8 */
[----:B------:R-:W-:Y:S02]  /*5e60*/  LEA R205, P3, R168, R205, 0x2 ;  /* 0x000000cda8cd7211 */ /* 0x000fe400078610ff */
[-C--:B------:R-:W-:Y:S02]  /*5e70*/  LEA.HI.X R194, R163, R204.reuse, R8, 0x2, P1 ;  /* 0x000000cca3c27211 */ /* 0x080fe400008f1408 */
[-C--:B------:R-:W-:Y:S02]  /*5e80*/  LEA.HI.X R200, R166, R204.reuse, R9, 0x2, P0 ;  /* 0x000000cca6c87211 */ /* 0x080fe400000f1409 */
[----:B------:R-:W-:-:S02]  /*5e90*/  LEA.HI.X R202, R167, R204, R6, 0x2, P2 ;  /* 0x000000cca7ca7211 */ /* 0x000fc400010f1406 */
[----:B------:R-:W-:Y:S02]  /*5ea0*/  LEA.HI.X R204, R168, R204, R7, 0x2, P3 ;  /* 0x000000cca8cc7211 */ /* 0x000fe400018f1407 */
[----:B------:R-:W-:Y:S02]  /*5eb0*/  IADD3 R184, P4, R184, UR4, RZ ;  /* 0x00000004b8b87c10 */ /* 0x000fe4000ff9e0ff */
[----:B------:R-:W-:Y:S02]  /*5ec0*/  IADD3 R6, P3, R52, UR4, RZ ;  /* 0x0000000434067c10 */ /* 0x000fe4000ff7e0ff */
[----:B------:R-:W-:Y:S02]  /*5ed0*/  IADD3.X R14, R54, UR5, RZ, P4, !PT ;  /* 0x00000005360e7c10 */ /* 0x000fe4000a7fe4ff */
[----:B------:R-:W-:Y:S02]  /*5ee0*/  CS2R R54, SRZ ;  /* 0x0000000000367805 */ /* 0x000fe4000001ff00 */
[----:B------:R-:W-:-:S02]  /*5ef0*/  IADD3.X R16, R53, UR5, RZ, P3, !PT ;  /* 0x0000000535107c10 */ /* 0x000fc40009ffe4ff */
[----:B------:R-:W-:Y:S02]  /*5f00*/  CS2R R52, SRZ ;  /* 0x0000000000347805 */ /* 0x000fe4000001ff00 */
[----:B------:R-:W-:Y:S02]  /*5f10*/  IADD3 R7, P2, R50, UR4, RZ ;  /* 0x0000000432077c10 */ /* 0x000fe4000ff5e0ff */
[----:B------:R-:W-:Y:S02]  /*5f20*/  IADD3 R8, P6, R48, UR4, RZ ;  /* 0x0000000430087c10 */ /* 0x000fe4000ffde0ff */
[----:B------:R-:W-:Y:S02]  /*5f30*/  IADD3 R9, P5, R46, UR4, RZ ;  /* 0x000000042e097c10 */ /* 0x000fe4000ffbe0ff */
[----:B------:R-:W-:Y:S02]  /*5f40*/  IADD3 R10, P4, R44, UR4, RZ ;  /* 0x000000042c0a7c10 */ /* 0x000fe4000ff9e0ff */
[----:B------:R-:W-:-:S02]  /*5f50*/  IADD3 R12, P3, R18, UR4, RZ ;  /* 0x00000004120c7c10 */ /* 0x000fc4000ff7e0ff */
[----:B------:R-:W-:Y:S02]  /*5f60*/  IADD3.X R18, R51, UR5, RZ, P2, !PT ;  /* 0x0000000533127c10 */ /* 0x000fe400097fe4ff */
[----:B------:R-:W-:Y:S02]  /*5f70*/  CS2R R50, SRZ ;  /* 0x0000000000327805 */ /* 0x000fe4000001ff00 */
[----:B------:R-:W-:Y:S02]  /*5f80*/  IADD3.X R20, R49, UR5, RZ, P6, !PT ;  /* 0x0000000531147c10 */ /* 0x000fe4000b7fe4ff */
[----:B------:R-:W-:Y:S02]  /*5f90*/  CS2R R48, SRZ ;  /* 0x0000000000307805 */ /* 0x000fe4000001ff00 */
[----:B------:R-:W-:Y:S02]  /*5fa0*/  IADD3.X R22, R47, UR5, RZ, P5, !PT ;  /* 0x000000052f167c10 */ /* 0x000fe4000affe4ff */
[----:B------:R-:W-:-:S02]  /*5fb0*/  CS2R R46, SRZ ;  /* 0x00000000002e7805 */ /* 0x000fc4000001ff00 */
[----:B------:R-:W-:Y:S02]  /*5fc0*/  IADD3.X R152, R45, UR5, RZ, P4, !PT ;  /* 0x000000052d987c10 */ /* 0x000fe4000a7fe4ff */
[----:B------:R-:W-:Y:S02]  /*5fd0*/  CS2R R44, SRZ ;  /* 0x00000000002c7805 */ /* 0x000fe4000001ff00 */
[----:B------:R-:W-:Y:S02]  /*5fe0*/  IADD3.X R154, R43, UR5, RZ, P3, !PT ;  /* 0x000000052b9a7c10 */ /* 0x000fe40009ffe4ff */
[----:B------:R-:W-:Y:S02]  /*5ff0*/  IADD3 R11, P2, R41, UR4, RZ ;  /* 0x00000004290b7c10 */ /* 0x000fe4000ff5e0ff */
[----:B------:R-:W-:Y:S02]  /*6000*/  IADD3 R13, P6, R40, UR4, RZ ;  /* 0x00000004280d7c10 */ /* 0x000fe4000ffde0ff */
[----:B------:R-:W-:-:S02]  /*6010*/  CS2R R40, SRZ ;  /* 0x0000000000287805 */ /* 0x000fc4000001ff00 */
[----:B------:R-:W-:Y:S02]  /*6020*/  IADD3 R15, P5, R15, UR4, RZ ;  /* 0x000000040f0f7c10 */ /* 0x000fe4000ffbe0ff */
[----:B------:R-:W-:Y:S02]  /*6030*/  IADD3 R17, P4, R17, UR4, RZ ;  /* 0x0000000411117c10 */ /* 0x000fe4000ff9e0ff */
[----:B------:R-:W-:Y:S02]  /*6040*/  IADD3 R19, P3, R36, UR4, RZ ;  /* 0x0000000424137c10 */ /* 0x000fe4000ff7e0ff */
[----:B------:R-:W-:Y:S02]  /*6050*/  IADD3.X R156, R42, UR5, RZ, P2, !PT ;  /* 0x000000052a9c7c10 */ /* 0x000fe400097fe4ff */
[----:B------:R-:W-:Y:S02]  /*6060*/  CS2R R42, SRZ ;  /* 0x00000000002a7805 */ /* 0x000fe4000001ff00 */
[----:B------:R-:W-:-:S02]  /*6070*/  IADD3.X R158, R158, UR5, RZ, P6, !PT ;  /* 0x000000059e9e7c10 */ /* 0x000fc4000b7fe4ff */
[----:B------:R-:W-:Y:S02]  /*6080*/  IADD3.X R160, R39, UR5, RZ, P5, !PT ;  /* 0x0000000527a07c10 */ /* 0x000fe4000affe4ff */
[----:B------:R-:W-:Y:S02]  /*6090*/  IADD3.X R162, R38, UR5, RZ, P4, !PT ;  /* 0x0000000526a27c10 */ /* 0x000fe4000a7fe4ff */
[----:B------:R-:W-:Y:S02]  /*60a0*/  CS2R R38, SRZ ;  /* 0x0000000000267805 */ /* 0x000fe4000001ff00 */
[----:B------:R-:W-:Y:S02]  /*60b0*/  IADD3.X R164, R37, UR5, RZ, P3, !PT ;  /* 0x0000000525a47c10 */ /* 0x000fe40009ffe4ff */
[----:B------:R-:W-:Y:S02]  /*60c0*/  CS2R R36, SRZ ;  /* 0x0000000000247805 */ /* 0x000fe4000001ff00 */
[----:B------:R-:W-:-:S02]  /*60d0*/  IADD3 R21, P2, R34, UR4, RZ ;  /* 0x0000000422157c10 */ /* 0x000fc4000ff5e0ff */
[----:B------:R-:W-:Y:S02]  /*60e0*/  IADD3 R23, P6, R32, UR4, RZ ;  /* 0x0000000420177c10 */ /* 0x000fe4000ffde0ff */
[----:B------:R-:W-:Y:S02]  /*60f0*/  IADD3 R153, P5, R31, UR4, RZ ;  /* 0x000000041f997c10 */ /* 0x000fe4000ffbe0ff */
[----:B------:R-:W-:Y:S02]  /*6100*/  IADD3 R155, P4, R155, UR4, RZ ;  /* 0x000000049b9b7c10 */ /* 0x000fe4000ff9e0ff */
[----:B------:R-:W-:Y:S02]  /*6110*/  IADD3 R157, P3, R30, UR4, RZ ;  /* 0x000000041e9d7c10 */ /* 0x000fe4000ff7e0ff */
[----:B------:R-:W-:Y:S02]  /*6120*/  CS2R R30, SRZ ;  /* 0x00000000001e7805 */ /* 0x000fe4000001ff00 */
[----:B------:R-:W-:-:S02]  /*6130*/  LEA R178, P1, R4, R178, 0x3 ;  /* 0x000000b204b27211 */ /* 0x000fc400078218ff */
[----:B------:R-:W-:Y:S02]  /*6140*/  IADD3.X R166, R35, UR5, RZ, P2, !PT ;  /* 0x0000000523a67c10 */ /* 0x000fe400097fe4ff */
[----:B------:R-:W-:Y:S02]  /*6150*/  CS2R R34, SRZ ;  /* 0x0000000000227805 */ /* 0x000fe4000001ff00 */
[----:B------:R-:W-:Y:S02]  /*6160*/  IADD3.X R168, R33, UR5, RZ, P6, !PT ;  /* 0x0000000521a87c10 */ /* 0x000fe4000b7fe4ff */
[----:B------:R-:W-:Y:S02]  /*6170*/  CS2R R32, SRZ ;  /* 0x0000000000207805 */ /* 0x000fe4000001ff00 */
[----:B------:R-:W-:Y:S02]  /*6180*/  IADD3.X R170, R170, UR5, RZ, P5, !PT ;  /* 0x00000005aaaa7c10 */ /* 0x000fe4000affe4ff */
[----:B------:R-:W-:-:S02]  /*6190*/  IADD3.X R172, R172, UR5, RZ, P4, !PT ;  /* 0x00000005acac7c10 */ /* 0x000fc4000a7fe4ff */
[----:B------:R-:W-:Y:S02]  /*61a0*/  IADD3.X R173, R173, UR5, RZ, P3, !PT ;  /* 0x00000005adad7c10 */ /* 0x000fe40009ffe4ff */
[----:B------:R-:W-:Y:S02]  /*61b0*/  IADD3 R159, P2, R159, UR4, RZ ;  /* 0x000000049f9f7c10 */ /* 0x000fe4000ff5e0ff */
[----:B------:R-:W-:Y:S02]  /*61c0*/  IADD3 R161, P6, R29, UR4, RZ ;  /* 0x000000041da17c10 */ /* 0x000fe4000ffde0ff */
[----:B------:R-:W-:Y:S02]  /*61d0*/  IADD3 R163, P5, R28, UR4, RZ ;  /* 0x000000041ca37c10 */ /* 0x000fe4000ffbe0ff */
[----:B------:R-:W-:Y:S02]  /*61e0*/  CS2R R28, SRZ ;  /* 0x00000000001c7805 */ /* 0x000fe4000001ff00 */
[----:B------:R-:W-:-:S02]  /*61f0*/  IADD3 R165, P4, R27, UR4, RZ ;  /* 0x000000041ba57c10 */ /* 0x000fc4000ff9e0ff */
[----:B------:R-:W-:Y:S02]  /*6200*/  IADD3 R167, P3, R24, UR4, RZ ;  /* 0x0000000418a77c10 */ /* 0x000fe4000ff7e0ff */
[----:B------:R-:W-:Y:S02]  /*6210*/  IADD3 R181, P0, R178, UR6, RZ ;  /* 0x00000006b2b57c10 */ /* 0x000fe4000ff1e0ff */
[----:B------:R-:W-:Y:S02]  /*6220*/  IADD3.X R174, R174, UR5, RZ, P2, !PT ;  /* 0x00000005aeae7c10 */ /* 0x000fe400097fe4ff */
[----:B------:R-:W-:Y:S02]  /*6230*/  IADD3.X R175, R175, UR5, RZ, P6, !PT ;  /* 0x00000005afaf7c10 */ /* 0x000fe4000b7fe4ff */
[----:B------:R-:W-:Y:S02]  /*6240*/  IADD3.X R176, R176, UR5, RZ, P5, !PT ;  /* 0x00000005b0b07c10 */ /* 0x000fe4000affe4ff */
[----:B------:R-:W-:-:S02]  /*6250*/  IADD3.X R177, R177, UR5, RZ, P4, !PT ;  /* 0x00000005b1b17c10 */ /* 0x000fc4000a7fe4ff */
[----:B------:R-:W-:Y:S02]  /*6260*/  IADD3.X R178, R26, UR5, RZ, P3, !PT ;  /* 0x000000051ab27c10 */ /* 0x000fe40009ffe4ff */
[----:B------:R-:W-:Y:S02]  /*6270*/  CS2R R26, SRZ ;  /* 0x00000000001a7805 */ /* 0x000fe4000001ff00 */
[----:B------:R-:W-:Y:S02]  /*6280*/  SHF.R.S32.HI R84, RZ, 0x1f, R224 ;  /* 0x0000001fff547819 */ /* 0x000fe400000114e0 */
[----:B------:R-:W-:Y:S02]  /*6290*/  SHF.R.S32.HI R83, RZ, 0x1f, R225 ;  /* 0x0000001fff537819 */ /* 0x000fe400000114e1 */
[----:B------:R-:W-:Y:S02]  /*62a0*/  SHF.R.S32.HI R240, RZ, 0x1f, R4 ;  /* 0x0000001ffff07819 */ /* 0x000fe40000011404 */
[----:B------:R-:W-:-:S02]  /*62b0*/  IADD3 R169, P2, R169, UR4, RZ ;  /* 0x00000004a9a97c10 */ /* 0x000fc4000ff5e0ff */
[----:B------:R-:W-:Y:S02]  /*62c0*/  IADD3 R171, P6, R171, UR4, RZ ;  /* 0x00000004abab7c10 */ /* 0x000fe4000ffde0ff */
[----:B------:R-:W-:Y:S02]  /*62d0*/  IADD3 R189, P5, R189, UR4, RZ ;  /* 0x00000004bdbd7c10 */ /* 0x000fe4000ffbe0ff */
[----:B------:R-:W-:Y:S02]  /*62e0*/  IADD3 R193, P4, R193, UR4, RZ ;  /* 0x00000004c1c17c10 */ /* 0x000fe4000ff9e0ff */
[----:B------:R-:W-:Y:S02]  /*62f0*/  IADD3 R195, P3, R195, UR4, RZ ;  /* 0x00000004c3c37c10 */ /* 0x000fe4000ff7e0ff */
[----:B------:R-:W-:Y:S02]  /*6300*/  SHF.R.S32.HI R82, RZ, 0x1f, R226 ;  /* 0x0000001fff527819 */ /* 0x000fe400000114e2 */
[----:B------:R-:W-:-:S02]  /*6310*/  SHF.R.S32.HI R81, RZ, 0x1f, R227 ;  /* 0x0000001fff517819 */ /* 0x000fc400000114e3 */
[----:B------:R-:W-:Y:S02]  /*6320*/  SHF.R.S32.HI R80, RZ, 0x1f, R228 ;  /* 0x0000001fff507819 */ /* 0x000fe400000114e4 */
[----:B------:R-:W-:Y:S02]  /*6330*/  SHF.R.S32.HI R79, RZ, 0x1f, R229 ;  /* 0x0000001fff4f7819 */ /* 0x000fe400000114e5 */
[----:B------:R-:W-:Y:S02]  /*6340*/  SHF.R.S32.HI R78, RZ, 0x1f, R212 ;  /* 0x0000001fff4e7819 */ /* 0x000fe400000114d4 */
[----:B------:R-:W-:Y:S02]  /*6350*/  SHF.R.S32.HI R77, RZ, 0x1f, R230 ;  /* 0x0000001fff4d7819 */ /* 0x000fe400000114e6 */
[----:B------:R-:W-:Y:S02]  /*6360*/  SHF.R.S32.HI R76, RZ, 0x1f, R231 ;  /* 0x0000001fff4c7819 */ /* 0x000fe400000114e7 */
[----:B------:R-:W-:-:S02]  /*6370*/  SHF.R.S32.HI R75, RZ, 0x1f, R232 ;  /* 0x0000001fff4b7819 */ /* 0x000fc400000114e8 */
[----:B------:R-:W-:Y:S02]  /*6380*/  SHF.R.S32.HI R74, RZ, 0x1f, R233 ;  /* 0x0000001fff4a7819 */ /* 0x000fe400000114e9 */
[----:B------:R-:W-:Y:S02]  /*6390*/  SHF.R.S32.HI R73, RZ, 0x1f, R234 ;  /* 0x0000001fff497819 */ /* 0x000fe400000114ea */
[----:B------:R-:W-:Y:S02]  /*63a0*/  SHF.R.S32.HI R72, RZ, 0x1f, R235 ;  /* 0x0000001fff487819 */ /* 0x000fe400000114eb */
[----:B------:R-:W-:Y:S02]  /*63b0*/  SHF.R.S32.HI R71, RZ, 0x1f, R236 ;  /* 0x0000001fff477819 */ /* 0x000fe400000114ec */
[----:B------:R-:W-:Y:S02]  /*63c0*/  SHF.L.U64.HI R191, R224, 0x2, R84 ;  /* 0x00000002e0bf7819 */ /* 0x000fe40000010254 */
[----:B------:R-:W-:-:S02]  /*63d0*/  CS2R R84, SRZ ;  /* 0x0000000000547805 */ /* 0x000fc4000001ff00 */
[----:B------:R-:W-:Y:S02]  /*63e0*/  SHF.L.U64.HI R190, R225, 0x2, R83 ;  /* 0x00000002e1be7819 */ /* 0x000fe40000010253 */
[----:B------:R-:W-:Y:S02]  /*63f0*/  IADD3.X R179, R179, UR5, RZ, P2, !PT ;  /* 0x00000005b3b37c10 */ /* 0x000fe400097fe4ff */
[----:B------:R-:W-:Y:S02]  /*6400*/  IADD3.X R180, R180, UR5, RZ, P6, !PT ;  /* 0x00000005b4b47c10 */ /* 0x000fe4000b7fe4ff */
[----:B------:R-:W-:Y:S02]  /*6410*/  IADD3.X R182, R182, UR5, RZ, P5, !PT ;  /* 0x00000005b6b67c10 */ /* 0x000fe4000affe4ff */
[----:B------:R-:W-:Y:S02]  /*6420*/  IADD3.X R192, R192, UR5, RZ, P4, !PT ;  /* 0x00000005c0c07c10 */ /* 0x000fe4000a7fe4ff */
[----:B------:R-:W-:-:S02]  /*6430*/  IADD3.X R194, R194, UR5, RZ, P3, !PT ;  /* 0x00000005c2c27c10 */ /* 0x000fc40009ffe4ff */
[----:B------:R-:W-:Y:S02]  /*6440*/  LEA.HI.X R25, R4, R25, R240, 0x3, P1 ;  /* 0x0000001904197211 */ /* 0x000fe400008f1cf0 */
[----:B------:R-:W-:Y:S02]  /*6450*/  SHF.R.S32.HI R70, RZ, 0x1f, R206 ;  /* 0x0000001fff467819 */ /* 0x000fe400000114ce */
[----:B------:R-:W-:Y:S02]  /*6460*/  SHF.R.S32.HI R69, RZ, 0x1f, R237 ;  /* 0x0000001fff457819 */ /* 0x000fe400000114ed */
[----:B------:R-:W-:Y:S02]  /*6470*/  SHF.R.S32.HI R68, RZ, 0x1f, R238 ;  /* 0x0000001fff447819 */ /* 0x000fe400000114ee */
[----:B------:R-:W-:Y:S02]  /*6480*/  SHF.L.U64.HI R222, R226, 0x2, R82 ;  /* 0x00000002e2de7819 */ /* 0x000fe40000010252 */
[----:B------:R-:W-:-:S02]  /*6490*/  CS2R R82, SRZ ;  /* 0x0000000000527805 */ /* 0x000fc4000001ff00 */
[----:B------:R-:W-:Y:S02]  /*64a0*/  SHF.L.U64.HI R191, R227, 0x2, R81 ;  /* 0x00000002e3bf7819 */ /* 0x000fe40000010251 */
[----:B------:R-:W-:Y:S02]  /*64b0*/  SHF.L.U64.HI R190, R228, 0x2, R80 ;  /* 0x00000002e4be7819 */ /* 0x000fe40000010250 */
[----:B------:R-:W-:Y:S02]  /*64c0*/  CS2R R80, SRZ ;  /* 0x0000000000507805 */ /* 0x000fe4000001ff00 */
[----:B------:R-:W-:Y:S02]  /*64d0*/  SHF.R.S32.HI R208, RZ, 0x5, R208 ;  /* 0x00000005ffd07819 */ /* 0x000fe400000114d0 */
[----:B------:R-:W-:Y:S02]  /*64e0*/  IADD3 R197, P2, R197, UR4, RZ ;  /* 0x00000004c5c57c10 */ /* 0x000fe4000ff5e0ff */
[----:B------:R-:W-:-:S02]  /*64f0*/  IADD3 R199, P6, R199, UR4, RZ ;  /* 0x00000004c7c77c10 */ /* 0x000fc4000ffde0ff */
[----:B------:R-:W-:Y:S02]  /*6500*/  IADD3 R201, P5, R201, UR4, RZ ;  /* 0x00000004c9c97c10 */ /* 0x000fe4000ffbe0ff */
[----:B------:R-:W-:Y:S02]  /*6510*/  IADD3 R203, P4, R203, UR4, RZ ;  /* 0x00000004cbcb7c10 */ /* 0x000fe4000ff9e0ff */
[----:B------:R-:W-:Y:S02]  /*6520*/  IADD3 R205, P3, R205, UR4, RZ ;  /* 0x00000004cdcd7c10 */ /* 0x000fe4000ff7e0ff */
[----:B------:R-:W-:Y:S02]  /*6530*/  SHF.R.S32.HI R239, RZ, 0x1f, R213 ;  /* 0x0000001fffef7819 */ /* 0x000fe400000114d5 */
        /* <DEDUP_REMOVED lines=13> */
[----:B------:R-:W-:-:S02]  /*6610*/  SHF.L.U64.HI R191, R212, 0x2, R78 ;  /* 0x00000002d4bf7819 */ /* 0x000fc4000001024e */
[----:B------:R-:W-:Y:S02]  /*6620*/  CS2R R78, SRZ ;  /* 0x00000000004e7805 */ /* 0x000fe4000001ff00 */
[----:B------:R-:W-:Y:S02]  /*6630*/  SHF.L.U64.HI R190, R230, 0x2, R77 ;  /* 0x00000002e6be7819 */ /* 0x000fe4000001024d */
[----:B------:R-:W-:Y:S02]  /*6640*/  SHF.L.U64.HI R222, R231, 0x2, R76 ;  /* 0x00000002e7de7819 */ /* 0x000fe4000001024c */
[----:B------:R-:W-:Y:S02]  /*6650*/  CS2R R76, SRZ ;  /* 0x00000000004c7805 */ /* 0x000fe4000001ff00 */
[----:B------:R-:W-:Y:S02]  /*6660*/  SHF.L.U64.HI R191, R232, 0x2, R75 ;  /* 0x00000002e8bf7819 */ /* 0x000fe4000001024b */
[----:B------:R-:W-:-:S02]  /*6670*/  SHF.L.U64.HI R190, R233, 0x2, R74 ;  /* 0x00000002e9be7819 */ /* 0x000fc4000001024a */
[----:B------:R-:W-:Y:S02]  /*6680*/  CS2R R74, SRZ ;  /* 0x00000000004a7805 */ /* 0x000fe4000001ff00 */
[----:B------:R-:W-:Y:S02]  /*6690*/  SHF.L.U64.HI R222, R234, 0x2, R73 ;  /* 0x00000002eade7819 */ /* 0x000fe40000010249 */
[----:B------:R-:W-:Y:S02]  /*66a0*/  SHF.L.U64.HI R191, R235, 0x2, R72 ;  /* 0x00000002ebbf7819 */ /* 0x000fe40000010248 */
[----:B------:R-:W-:Y:S02]  /*66b0*/  CS2R R72, SRZ ;  /* 0x0000000000487805 */ /* 0x000fe4000001ff00 */
[----:B------:R-:W-:Y:S02]  /*66c0*/  SHF.L.U64.HI R190, R236, 0x2, R71 ;  /* 0x00000002ecbe7819 */ /* 0x000fe40000010247 */
[----:B------:R-:W-:-:S02]  /*66d0*/  IADD3.X R183, R25, UR7, RZ, P0, !PT ;  /* 0x0000000719b77c10 */ /* 0x000fc400087fe4ff */
[----:B------:R-:W-:Y:S02]  /*66e0*/  CS2R R24, SRZ ;  /* 0x0000000000187805 */ /* 0x000fe4000001ff00 */
[C---:B------:R-:W-:Y:S01]  /*66f0*/  SHF.L.U64.HI R185, R186.reuse, 0x2, R185 ;  /* 0x00000002bab97819 */ /* 0x040fe200000102b9 */
[----:B------:R-:W-:Y:S01]  /*6700*/  IMAD.SHL.U32 R186, R186, 0x4, RZ ;  /* 0x00000004baba7824 */ /* 0x000fe200078e00ff */
[----:B------:R-:W-:Y:S02]  /*6710*/  SHF.L.U64.HI R222, R206, 0x2, R70 ;  /* 0x00000002cede7819 */ /* 0x000fe40000010246 */
[----:B------:R-:W-:Y:S02]  /*6720*/  CS2R R70, SRZ ;  /* 0x0000000000467805 */ /* 0x000fe4000001ff00 */
[----:B------:R-:W-:Y:S02]  /*6730*/  SHF.L.U64.HI R191, R237, 0x2, R69 ;  /* 0x00000002edbf7819 */ /* 0x000fe40000010245 */
[----:B------:R-:W-:-:S02]  /*6740*/  SHF.L.U64.HI R190, R238, 0x2, R68 ;  /* 0x00000002eebe7819 */ /* 0x000fc40000010244 */
[----:B------:R-:W-:Y:S02]  /*6750*/  CS2R R68, SRZ ;  /* 0x0000000000447805 */ /* 0x000fe4000001ff00 */
[----:B------:R-:W-:Y:S01]  /*6760*/  IADD3.X R196, R196, UR5, RZ, P2, !PT ;  /* 0x00000005c4c47c10 */ /* 0x000fe200097fe4ff */
[----:B------:R-:W-:Y:S01]  /*6770*/  VIADD R190, R208, 0xfffffffe ;  /* 0xfffffffed0be7836 */ /* 0x000fe20000000000 */
[----:B------:R-:W-:Y:S02]  /*6780*/  IADD3.X R198, R198, UR5, RZ, P6, !PT ;  /* 0x00000005c6c67c10 */ /* 0x000fe4000b7fe4ff */
[----:B------:R-:W-:Y:S02]  /*6790*/  IADD3.X R200, R200, UR5, RZ, P5, !PT ;  /* 0x00000005c8c87c10 */ /* 0x000fe4000affe4ff */
[----:B------:R-:W-:Y:S02]  /*67a0*/  IADD3.X R202, R202, UR5, RZ, P4, !PT ;  /* 0x00000005caca7c10 */ /* 0x000fe4000a7fe4ff */
[----:B------:R-:W-:-:S02]  /*67b0*/  IADD3.X R204, R204, UR5, RZ, P3, !PT ;  /* 0x00000005cccc7c10 */ /* 0x000fc40009ffe4ff */
[----:B------:R-:W-:Y:S02]  /*67c0*/  SHF.L.U64.HI R240, R4, 0x2, R240 ;  /* 0x0000000204f07819 */ /* 0x000fe400000102f0 */
[----:B------:R-:W-:Y:S02]  /*67d0*/  SHF.L.U64.HI R239, R213, 0x2, R239 ;  /* 0x00000002d5ef7819 */ /* 0x000fe400000102ef */
[----:B------:R-:W-:Y:S02]  /*67e0*/  SHF.L.U64.HI R241, R214, 0x2, R241 ;  /* 0x00000002d6f17819 */ /* 0x000fe400000102f1 */
[----:B------:R-:W-:Y:S02]  /*67f0*/  SHF.L.U64.HI R242, R215, 0x2, R242 ;  /* 0x00000002d7f27819 */ /* 0x000fe400000102f2 */
[----:B------:R-:W-:Y:S02]  /*6800*/  SHF.L.U64.HI R243, R209, 0x2, R243 ;  /* 0x00000002d1f37819 */ /* 0x000fe400000102f3 */
[----:B------:R-:W-:-:S02]  /*6810*/  SHF.L.U64.HI R244, R216, 0x2, R244 ;  /* 0x00000002d8f47819 */ /* 0x000fc400000102f4 */
[----:B------:R-:W-:Y:S02]  /*6820*/  SHF.L.U64.HI R245, R217, 0x2, R245 ;  /* 0x00000002d9f57819 */ /* 0x000fe400000102f5 */
[----:B------:R-:W-:Y:S02]  /*6830*/  SHF.L.U64.HI R246, R218, 0x2, R246 ;  /* 0x00000002daf67819 */ /* 0x000fe400000102f6 */
[----:B------:R-:W-:Y:S02]  /*6840*/  SHF.L.U64.HI R247, R210, 0x2, R247 ;  /* 0x00000002d2f77819 */ /* 0x000fe400000102f7 */
[----:B------:R-:W-:Y:S02]  /*6850*/  SHF.L.U64.HI R248, R219, 0x2, R248 ;  /* 0x00000002dbf87819 */ /* 0x000fe400000102f8 */
[----:B------:R-:W-:Y:S02]  /*6860*/  SHF.L.U64.HI R249, R220, 0x2, R249 ;  /* 0x00000002dcf97819 */ /* 0x000fe400000102f9 */
[----:B------:R-:W-:-:S02]  /*6870*/  SHF.L.U64.HI R250, R221, 0x2, R250 ;  /* 0x00000002ddfa7819 */ /* 0x000fc400000102fa */
[----:B------:R-:W-:Y:S02]  /*6880*/  SHF.L.U64.HI R251, R211, 0x2, R251 ;  /* 0x00000002d3fb7819 */ /* 0x000fe400000102fb */
[----:B------:R-:W-:-:S07]  /*6890*/  SHF.L.U64.HI R252, R223, 0x2, R252 ;  /* 0x00000002dffc7819 */ /* 0x000fce00000102fc */
.L_x_1:
[----:B------:R-:W-:Y:S01]  /*68a0*/  UIADD3 UR10, UR10, 0x1, URZ ;  /* 0x000000010a0a7890 */ /* 0x000fe2000fffe03f */
[----:B------:R-:W-:-:S04]  /*68b0*/  DEPBAR.LE SB0, 0x2 ;  /* 0x000080800000791a */ /* 0x000fc80000000000 */
[----:B------:R-:W-:Y:S01]  /*68c0*/  BAR.SYNC.DEFER_BLOCKING 0x0 ;  /* 0x0000000000007b1d */ /* 0x000fe20000010000 */
[----:B------:R-:W-:Y:S01]  /*68d0*/  UISETP.GT.AND UP0, UPT, UR10, 0x2, UPT ;  /* 0x000000020a00788c */ /* 0x000fe2000bf04270 */
[----:B------:R-:W-:Y:S01]  /*68e0*/  VIADD R190, R208, 0xfffffffe ;  /* 0xfffffffed0be7836 */ /* 0x000fe20000000000 */
[----:B------:R-:W-:Y:S01]  /*68f0*/  ISETP.GT.AND P1, PT, R187, RZ, PT ;  /* 0x000000ffbb00720c */ /* 0x000fe20003f24270 */
[----:B------:R-:W-:Y:S01]  /*6900*/  UIADD3 UR9, UR9, 0x1, URZ ;  /* 0x0000000109097890 */ /* 0x000fe2000fffe03f */
[----:B------:R-:W-:Y:S01]  /*6910*/  IMAD.MOV.U32 R191, RZ, RZ, R183 ;  /* 0x000000ffffbf7224 */ /* 0x000fe200078e00b7 */
[----:B------:R-:W-:Y:S01]  /*6920*/  USEL UR10, UR10, URZ, !UP0 ;  /* 0x0000003f0a0a7287 */ /* 0x000fe2000c000000 */
[----:B------:R-:W-:Y:S01]  /*6930*/  ISETP.GE.AND P0, PT, R188, R190, PT ;  /* 0x000000bebc00720c */ /* 0x000fe20003f06270 */
[----:B------:R-:W-:Y:S01]  /*6940*/  UMOV UR7, 0x40000040 ;  /* 0x4000004000077882 */ /* 0x000fe20000000000 */
[----:B------:R-:W-:Y:S01]  /*6950*/  SEL R190, RZ, 0x4, !P1 ;  /* 0x00000004ffbe7807 */ /* 0x000fe20004800000 */
[----:B------:R-:W-:-:S03]  /*6960*/  ULEA UR4, UR10, UR8, 0xe ;  /* 0x000000080a047291 */ /* 0x000fc6000f8e703f */
[----:B------:R-:W-:Y:S01]  /*6970*/  SEL R190, R190, RZ, !P0 ;  /* 0x000000ffbebe7207 */ /* 0x000fe20004000000 */
[----:B------:R-:W-:Y:S02]  /*6980*/  UIADD3 UR5, UR4, 0xc000, URZ ;  /* 0x0000c00004057890 */ /* 0x000fe4000fffe03f */
[----:B------:R-:W-:Y:S01]  /*6990*/  USHF.R.U32.HI UR4, URZ, 0x4, UR4 ;  /* 0x000000043f047899 */ /* 0x000fe20008011604 */
[----:B------:R-:W-:Y:S01]  /*69a0*/  ISETP.NE.U32.AND P1, PT, R190, RZ, PT ;  /* 0x000000ffbe00720c */ /* 0x000fe20003f25070 */
[----:B------:R-:W-:Y:S01]  /*69b0*/  USHF.R.U32.HI UR5, URZ, 0x4, UR5 ;  /* 0x000000043f057899 */ /* 0x000fe20008011605 */
[----:B------:R-:W-:Y:S01]  /*69c0*/  IMAD.MOV.U32 R190, RZ, RZ, R181 ;  /* 0x000000ffffbe7224 */ /* 0x000fe200078e00b5 */
[----:B------:R-:W-:Y:S02]  /*69d0*/  USGXT.U32 UR4, UR4, 0xe ;  /* 0x0000000e0404789a */ /* 0x000fe40008000000 */
[----:B------:R-:W-:Y:S01]  /*69e0*/  USGXT.U32 UR6, UR5, 0xe ;  /* 0x0000000e0506789a */ /* 0x000fe20008000000 */
[----:B------:R-:W-:-:S02]  /*69f0*/  WARPGROUP.ARRIVE ;  /* 0x00000000000079c5 */ /* 0x000fc40000000000 */
[----:B------:R-:W-:Y:S01]  /*6a00*/  UMOV UR5, 0x40000040 ;  /* 0x4000004000057882 */ /* 0x000fe20000000000 */
[----:B------:R-:W-:Y:S02]  /*6a10*/  UIADD3 UR12, UP0, UR4, 0x2, URZ ;  /* 0x00000002040c7890 */ /* 0x000fe4000ff1e03f */
[----:B------:R-:W-:-:S03]  /*6a20*/  UIADD3 UR14, UP1, UR6, 0x2, URZ ;  /* 0x00000002060e7890 */ /* 0x000fc6000ff3e03f */
[----:B------:R-:W-:Y:S01]  /*6a30*/  HGMMA.64x128x8.F32.TF32 R88, gdesc[UR4], R88 ;  /* 0x05e00000045879f0 */ /* 0x000fe20008702858 */
[----:B------:R-:W-:Y:S01]  /*6a40*/  UMOV UR4, URZ ;  /* 0x0000003f00047c82 */ /* 0x000fe20008000000 */
[----:B------:R-:W-:Y:S01]  /*6a50*/  UMOV UR5, URZ ;  /* 0x0000003f00057c82 */ /* 0x000fe20008000000 */
[----:B------:R-:W-:Y:S02]  /*6a60*/  UIADD3.X UR13, UR4, 0x40000040, URZ, UP0, !UPT ;  /* 0x40000040040d7890 */ /* 0x000fe400087fe43f */
[----:B------:R-:W-:Y:S02]  /*6a70*/  UIADD3.X UR15, UR5, 0x40000040, URZ, UP1, !UPT ;  /* 0x40000040050f7890 */ /* 0x000fe40008ffe43f */
[----:B------:R-:W-:Y:S02]  /*6a80*/  UIADD3.64 UR20, UR12, 0x2, URZ ;  /* 0x000000020c147897 */ /* 0x000fe4000fffe03f */
[----:B------:R-:W-:Y:S02]  /*6a90*/  UIADD3.64 UR22, UR14, 0x2, URZ ;  /* 0x000000020e167897 */ /* 0x000fe4000fffe03f */
[----:B------:R-:W-:-:S02]  /*6aa0*/  UIADD3.64 UR24, UR12, 0x4, URZ ;  /* 0x000000040c187897 */ /* 0x000fc4000fffe03f */
[----:B------:R-:W-:Y:S02]  /*6ab0*/  UIADD3.64 UR26, UR14, 0x4, URZ ;  /* 0x000000040e1a7897 */ /* 0x000fe4000fffe03f */
[----:B------:R-:W-:Y:S02]  /*6ac0*/  UIADD3.64 UR4, UR12, 0x1fe, URZ ;  /* 0x000001fe0c047897 */ /* 0x000fe4000fffe03f */
[----:B------:R-:W-:-:S04]  /*6ad0*/  UISETP.GT.AND UP0, UPT, UR9, 0x2, UPT ;  /* 0x000000020900788c */ /* 0x000fc8000bf04270 */
[----:B------:R-:W-:Y:S01]  /*6ae0*/  USEL UR9, UR9, URZ, !UP0 ;  /* 0x0000003f09097287 */ /* 0x000fe2000c000000 */
[----:B------:R-:W-:-:S12]  /*6af0*/  HGMMA.64x128x8.F32.TF32 R88, gdesc[UR12], R88 ;  /* 0x05e000000c5879f0 */ /* 0x000fd80008702858 */
[----:B------:R-:W-:Y:S01]  /*6b00*/  HGMMA.64x128x8.F32.TF32 R88, gdesc[UR20], R88 ;  /* 0x05e00000145879f0 */ /* 0x000fe20008702858 */
[----:B------:R-:W-:-:S11]  /*6b10*/  UIADD3.64 UR20, UR12, 0x202, URZ ;  /* 0x000002020c147897 */ /* 0x000fd6000fffe03f */
[----:B------:R-:W-:-:S12]  /*6b20*/  HGMMA.64x128x8.F32.TF32 R88, gdesc[UR24], R88 ;  /* 0x05e00000185879f0 */ /* 0x000fd80008702858 */
[----:B------:R-:W-:Y:S01]  /*6b30*/  HGMMA.64x128x8.F32.TF32 R24, gdesc[UR4], R24 ;  /* 0x05e00000041879f0 */ /* 0x000fe20008702818 */
[----:B------:R-:W-:Y:S01]  /*6b40*/  UIADD3.64 UR4, UR12, 0x200, URZ ;  /* 0x000002000c047897 */ /* 0x000fe2000fffe03f */
[----:B------:R-:W-:Y:S01]  /*6b50*/  UMOV UR6, UR14 ;  /* 0x0000000e00067c82 */ /* 0x000fe20008000000 */
[----:B------:R-:W-:-:S09]  /*6b60*/  UMOV UR7, UR15 ;  /* 0x0000000f00077c82 */ /* 0x000fd20008000000 */
[----:B------:R-:W-:Y:S01]  /*6b70*/  HGMMA.64x128x8.F32.TF32 R24, gdesc[UR4], R24 ;  /* 0x05e00000041879f0 */ /* 0x000fe20008702818 */
[----:B------:R-:W-:Y:S01]  /*6b80*/  UIADD3.64 UR4, UR12, 0x204, URZ ;  /* 0x000002040c047897 */ /* 0x000fe2000fffe03f */
[----:B------:R-:W-:Y:S01]  /*6b90*/  UMOV UR6, UR26 ;  /* 0x0000001a00067c82 */ /* 0x000fe20008000000 */
[----:B------:R-:W-:-:S09]  /*6ba0*/  UMOV UR7, UR27 ;  /* 0x0000001b00077c82 */ /* 0x000fd20008000000 */
[----:B------:R-:W-:-:S12]  /*6bb0*/  HGMMA.64x128x8.F32.TF32 R24, gdesc[UR20], R24 ;  /* 0x05e00000141879f0 */ /* 0x000fd80008702818 */
[----:B------:R-:W-:Y:S01]  /*6bc0*/  HGMMA.64x128x8.F32.TF32 R24, gdesc[UR4], R24, gsb0 ;  /* 0x05e00000041879f0 */ /* 0x000fe20008002818 */
[----:B------:R-:W-:-:S06]  /*6bd0*/  ULEA UR4, UR9, UR8, 0xe ;  /* 0x0000000809047291 */ /* 0x000fcc000f8e703f */
[----:B------:R-:W-:Y:S01]  /*6be0*/  VIADD R222, R2, UR4 ;  /* 0x0000000402de7c36 */ /* 0x000fe20008000000 */
[----:B------:R-:W-:Y:S02]  /*6bf0*/  WARPGROUP.DEPBAR.LE gsb0, 0x1 ;  /* 0x00008000000079c5 */ /* 0x000fe40000010100 */
[----:B------:R-:W-:Y:S06]  /*6c00*/  BAR.SYNC.DEFER_BLOCKING 0x0 ;  /* 0x0000000000007b1d */ /* 0x000fec0000010000 */
[----:B------:R-:W-:Y:S01]  /*6c10*/  @!PT LDS RZ, [RZ] ;  /* 0x00000000fffff984 */ /* 0x000fe20000000800 */
[----:B------:R-:W-:Y:S01]  /*6c20*/  @!PT LDS RZ, [RZ] ;  /* 0x00000000fffff984 */ /* 0x000fe20000000800 */
[----:B------:R-:W-:Y:S01]  /*6c30*/  @!PT LDS RZ, [RZ] ;  /* 0x00000000fffff984 */ /* 0x000fe20000000800 */
[----:B------:R1:W-:Y:S01]  /*6c40*/  LDGSTS.E [R222], desc[UR16][R190.64], P1 ;  /* 0x00000000bede7fae */ /* 0x0003e20008921850 */
[----:B------:R-:W-:-:S03]  /*6c50*/  ISETP.GT.AND P1, PT, R187, 0x1, PT ;  /* 0x00000001bb00780c */ /* 0x000fc60003f24270 */
[----:B------:R-:W2:Y:S01]  /*6c60*/  LDL R191, [R1] ;  /* 0x0000000001bf7983 */ /* 0x000ea20000100800 */
[----:B-1----:R-:W-:-:S04]  /*6c70*/  SEL R190, RZ, 0x4, !P1 ;  /* 0x00000004ffbe7807 */ /* 0x002fc80004800000 */
[----:B------:R-:W-:-:S04]  /*6c80*/  SEL R190, R190, RZ, !P0 ;  /* 0x000000ffbebe7207 */ /* 0x000fc80004000000 */
[----:B------:R-:W-:Y:S02]  /*6c90*/  ISETP.NE.U32.AND P1, PT, R190, RZ, PT ;  /* 0x000000ffbe00720c */ /* 0x000fe40003f25070 */
[----:B------:R-:W-:-:S05]  /*6ca0*/  IADD3 R190, P2, R206, R181, RZ ;  /* 0x000000b5cebe7210 */ /* 0x000fca0007f5e0ff */
[----:B--2---:R-:W-:-:S06]  /*6cb0*/  IMAD.X R191, R183, 0x1, R191, P2 ;  /* 0x00000001b7bf7824 */ /* 0x004fcc00010e06bf */
[----:B------:R1:W-:Y:S01]  /*6cc0*/  LDGSTS.E [R222+0x4], desc[UR16][R190.64], P1 ;  /* 0x00004000bede7fae */ /* 0x0003e20008921850 */
[----:B------:R-:W-:-:S04]  /*6cd0*/  ISETP.GT.AND P1, PT, R187, 0x2, PT ;  /* 0x00000002bb00780c */ /* 0x000fc80003f24270 */
[----:B-1----:R-:W-:-:S04]  /*6ce0*/  SEL R190, RZ, 0x4, !P1 ;  /* 0x00000004ffbe7807 */ /* 0x002fc80004800000 */
[----:B------:R-:W-:Y:S02]  /*6cf0*/  SEL R190, R190, RZ, !P0 ;  /* 0x000000ffbebe7207 */ /* 0x000fe40004000000 */
[----:B------:R-:W-:Y:S02]  /*6d00*/  SHF.R.S32.HI R191, RZ, 0x1f, R238 ;  /* 0x0000001fffbf7819 */ /* 0x000fe400000114ee */
[----:B------:R-:W-:Y:S02]  /*6d10*/  ISETP.NE.U32.AND P1, PT, R190, RZ, PT ;  /* 0x000000ffbe00720c */ /* 0x000fe40003f25070 */
[C---:B------:R-:W-:Y:S02]  /*6d20*/  LEA R190, P2, R238.reuse, R181, 0x2 ;  /* 0x000000b5eebe7211 */ /* 0x040fe400078410ff */
[----:B------:R-:W-:-:S05]  /*6d30*/  SHF.L.U64.HI R191, R238, 0x2, R191 ;  /* 0x00000002eebf7819 */ /* 0x000fca00000102bf */
[----:B------:R-:W-:-:S05]  /*6d40*/  IMAD.X R191, R183, 0x1, R191, P2 ;  /* 0x00000001b7bf7824 */ /* 0x000fca00010e06bf */
        /* <DEDUP_REMOVED lines=15> */
[----:B------:R-:W-:Y:S02]  /*6e40*/  LOP3.LUT R222, R2, 0x10, RZ, 0x3c, !PT ;  /* 0x0000001002de7812 */ /* 0x000fe400078e3cff */
[C---:B------:R-:W-:Y:S02]  /*6e50*/  LEA R190, P2, R206.reuse, R181, 0x2 ;  /* 0x000000b5cebe7211 */ /* 0x040fe400078410ff */
[----:B------:R-:W-:Y:S01]  /*6e60*/  SHF.L.U64.HI R191, R206, 0x2, R191 ;  /* 0x00000002cebf7819 */ /* 0x000fe200000102bf */
[----:B------:R-:W-:-:S04]  /*6e70*/  VIADD R222, R222, UR4 ;  /* 0x00000004dede7c36 */ /* 0x000fc80008000000 */
[----:B------:R-:W-:-:S05]  /*6e80*/  IMAD.X R191, R183, 0x1, R191, P2 ;  /* 0x00000001b7bf7824 */ /* 0x000fca00010e06bf */
[----:B------:R1:W-:Y:S01]  /*6e90*/  LDGSTS.E [R222], desc[UR16][R190.64], P1 ;  /* 0x00000000bede7fae */ /* 0x0003e20008921850 */
        /* <DEDUP_REMOVED lines=134> */
[----:B------:R-:W-:-:S04]  /*7700*/  SEL R190, R190, RZ, !P0 ;  /* 0x000000ffbebe7207 */ /* 0x000fc80004000000 */
[----:B------:R-:W-:Y:S02]  /*7710*/  ISETP.NE.U32.AND P1, PT, R190, RZ, PT ;  /* 0x000000ffbe00720c */ /* 0x000fe40003f25070 */
[----:B------:R-:W-:-:S05]  /*7720*/  LEA R190, P2, R223, R181, 0x2 ;  /* 0x000000b5dfbe7211 */ /* 0x000fca00078410ff */
[----:B------:R-:W-:-:S06]  /*7730*/  IMAD.X R191, R183, 0x1, R252, P2 ;  /* 0x00000001b7bf7824 */ /* 0x000fcc00010e06fc */
[----:B------:R1:W-:Y:S01]  /*7740*/  LDGSTS.E [R222+0xc], desc[UR16][R190.64], P1 ;  /* 0x0000c000bede7fae */ /* 0x0003e20008921850 */
[----:B------:R-:W-:-:S04]  /*7750*/  ISETP.GT.AND P1, PT, R187, 0x14, PT ;  /* 0x00000014bb00780c */ /* 0x000fc80003f24270 */
[----:B-1----:R-:W-:-:S04]  /*7760*/  SEL R190, RZ, 0x4, !P1 ;  /* 0x00000004ffbe7807 */ /* 0x002fc80004800000 */
[----:B------:R-:W-:-:S04]  /*7770*/  SEL R190, R190, RZ, !P0 ;  /* 0x000000ffbebe7207 */ /* 0x000fc80004000000 */
[----:B------:R-:W-:Y:S02]  /*7780*/  ISETP.NE.U32.AND P1, PT, R190, RZ, PT ;  /* 0x000000ffbe00720c */ /* 0x000fe40003f25070 */
[----:B------:R-:W-:Y:S02]  /*7790*/  LOP3.LUT R222, R2, 0x50, RZ, 0x3c, !PT ;  /* 0x0000005002de7812 */ /* 0x000fe400078e3cff */
[----:B------:R-:W-:-:S03]  /*77a0*/  LEA R190, P2, R211, R181, 0x2 ;  /* 0x000000b5d3be7211 */ /* 0x000fc600078410ff */
[----:B------:R-:W-:Y:S02]  /*77b0*/  VIADD R222, R222, UR4 ;  /* 0x00000004dede7c36 */ /* 0x000fe40008000000 */
[----:B------:R-:W-:-:S05]  /*77c0*/  IMAD.X R191, R183, 0x1, R251, P2 ;  /* 0x00000001b7bf7824 */ /* 0x000fca00010e06fb */
[----:B------:R1:W-:Y:S01]  /*77d0*/  LDGSTS.E [R222], desc[UR16][R190.64], P1 ;  /* 0x00000000bede7fae */ /* 0x0003e20008921850 */
        /* <DEDUP_REMOVED lines=80> */
[----:B------:R1:W-:Y:S04]  /*7ce0*/  LDGSTS.E [R222+0xc], desc[UR16][R190.64], P1 ;  /* 0x0000c000bede7fae */ /* 0x0003e80008921850 */
[----:B------:R-:W0:Y:S01]  /*7cf0*/  LDGDEPBAR ;  /* 0x00000000000079af */ /* 0x000e220000000000 */
[----:B-1----:R-:W1:Y:S01]  /*7d00*/  S2R R191, SR_TID.X ;  /* 0x0000000000bf7919 */ /* 0x002e620000002100 */
[----:B------:R-:W-:Y:S01]  /*7d10*/  VIADD R222, R207, UR4 ;  /* 0x00000004cfde7c36 */ /* 0x000fe20008000000 */
[----:B-1----:R-:W-:-:S04]  /*7d20*/  LOP3.LUT R191, R191, 0x1f, RZ, 0xc0, !PT ;  /* 0x0000001fbfbf7812 */ /* 0x002fc800078ec0ff */
[----:B------:R-:W-:-:S04]  /*7d30*/  ISETP.GE.AND P1, PT, R191, R187, PT ;  /* 0x000000bbbf00720c */ /* 0x000fc80003f26270 */
[----:B------:R-:W-:-:S04]  /*7d40*/  SEL R190, RZ, 0x4, P1 ;  /* 0x00000004ffbe7807 */ /* 0x000fc80000800000 */
[----:B------:R-:W-:-:S04]  /*7d50*/  SEL R190, R190, RZ, !P0 ;  /* 0x000000ffbebe7207 */ /* 0x000fc80004000000 */
[----:B------:R-:W-:Y:S02]  /*7d60*/  ISETP.NE.U32.AND P0, PT, R190, RZ, PT ;  /* 0x000000ffbe00720c */ /* 0x000fe40003f05070 */
[----:B------:R-:W-:-:S05]  /*7d70*/  IADD3 R190, P1, R3, R205, RZ ;  /* 0x000000cd03be7210 */ /* 0x000fca0007f3e0ff */
[----:B------:R-:W-:-:S06]  /*7d80*/  IMAD.X R191, R204, 0x1, R5, P1 ;  /* 0x00000001ccbf7824 */ /* 0x000fcc00008e0605 */
[----:B------:R1:W-:Y:S02]  /*7d90*/  LDGSTS.E [R222+0xc000], desc[UR16][R190.64], P0 ;  /* 0x0c000000bede7fae */ /* 0x0003e40008121850 */
[----:B-1----:R-:W-:-:S05]  /*7da0*/  IADD3 R190, P1, R3, R201, RZ ;  /* 0x000000c903be7210 */ /* 0x002fca0007f3e0ff */
[----:B------:R-:W-:-:S05]  /*7db0*/  IMAD.X R191, R200, 0x1, R5, P1 ;  /* 0x00000001c8bf7824 */ /* 0x000fca00008e0605 */
        /* <DEDUP_REMOVED lines=43> */
[----:B-1----:R-:W-:Y:S02]  /*8070*/  LOP3.LUT R222, R207, 0x40, RZ, 0x3c, !PT ;  /* 0x00000040cfde7812 */ /* 0x002fe400078e3cff */
[----:B------:R-:W-:-:S03]  /*8080*/  IADD3 R190, P1, R3, R203, RZ ;  /* 0x000000cb03be7210 */ /* 0x000fc60007f3e0ff */
[----:B------:R-:W-:Y:S02]  /*8090*/  VIADD R222, R222, UR4 ;  /* 0x00000004dede7c36 */ /* 0x000fe40008000000 */
        /* <DEDUP_REMOVED lines=42> */
[----:B------:R-:W-:Y:S01]  /*8340*/  IMAD.X R191, R18, 0x1, R5, P1 ;  /* 0x0000000112bf7824 */ /* 0x000fe200008e0605 */
[----:B------:R-:W-:-:S04]  /*8350*/  IADD3 R10, P5, R10, R186, RZ ;  /* 0x000000ba0a0a7210 */ /* 0x000fc80007fbe0ff */
[----:B------:R1:W-:Y:S01]  /*8360*/  LDGSTS.E [R222+0xfa00], desc[UR16][R190.64], P0 ;  /* 0x0fa00000bede7fae */ /* 0x0003e20008121850 */
[----:B------:R-:W-:Y:S01]  /*8370*/  IMAD.X R152, R152, 0x1, R185, P5 ;  /* 0x0000000198987824 */ /* 0x000fe200028e06b9 */
[----:B------:R-:W-:Y:S02]  /*8380*/  IADD3 R21, P5, R21, R186, RZ ;  /* 0x000000ba15157210 */ /* 0x000fe40007fbe0ff */
[----:B-1----:R-:W-:-:S05]  /*8390*/  IADD3 R190, P1, R3, R184, RZ ;  /* 0x000000b803be7210 */ /* 0x002fca0007f3e0ff */
[----:B------:R-:W-:Y:S01]  /*83a0*/  IMAD.X R191, R14, 0x1, R5, P1 ;  /* 0x000000010ebf7824 */ /* 0x000fe200008e0605 */
[-C--:B------:R-:W-:Y:S01]  /*83b0*/  IADD3 R6, P1, R6, R186.reuse, RZ ;  /* 0x000000ba06067210 */ /* 0x080fe20007f3e0ff */
[----:B------:R-:W-:Y:S01]  /*83c0*/  IMAD.X R166, R166, 0x1, R185, P5 ;  /* 0x00000001a6a67824 */ /* 0x000fe200028e06b9 */
[-C--:B------:R-:W-:Y:S02]  /*83d0*/  IADD3 R7, P2, R7, R186.reuse, RZ ;  /* 0x000000ba07077210 */ /* 0x080fe40007f5e0ff */
[----:B------:R1:W-:Y:S01]  /*83e0*/  LDGSTS.E [R222+0xfe00], desc[UR16][R190.64], P0 ;  /* 0x0fe00000bede7fae */ /* 0x0003e20008121850 */
[-C--:B------:R-:W-:Y:S02]  /*83f0*/  IADD3 R184, P0, R184, R186.reuse, RZ ;  /* 0x000000bab8b87210 */ /* 0x080fe40007f1e0ff */
[-C--:B------:R-:W-:Y:S02]  /*8400*/  IADD3 R8, P3, R8, R186.reuse, RZ ;  /* 0x000000ba08087210 */ /* 0x080fe40007f7e0ff */
[----:B------:R-:W-:-:S02]  /*8410*/  IADD3 R9, P4, R9, R186, RZ ;  /* 0x000000ba09097210 */ /* 0x000fc40007f9e0ff */
[-C--:B------:R-:W-:Y:S01]  /*8420*/  IADD3 R163, P5, R163, R186.reuse, RZ ;  /* 0x000000baa3a37210 */ /* 0x080fe20007fbe0ff */
[--C-:B------:R-:W-:Y:S01]  /*8430*/  IMAD.X R14, R14, 0x1, R185.reuse, P0 ;  /* 0x000000010e0e7824 */ /* 0x100fe200000e06b9 */
        /* <DEDUP_REMOVED lines=11> */
[----:B------:R-:W-:Y:S01]  /*84f0*/  VIADD R188, R188, 0x1 ;  /* 0x00000001bcbc7836 */ /* 0x000fe20000000000 */
        /* <DEDUP_REMOVED lines=12> */
[----:B------:R-:W-:Y:S01]  /*85c0*/  IADD3 R161, P4, R161, R186, RZ ;  /* 0x000000baa1a17210 */ /* 0x000fe20007f9e0ff */
[--C-:B------:R-:W-:Y:S01]  /*85d0*/  IMAD.X R194, R194, 0x1, R185.reuse, P5 ;  /* 0x00000001c2c27824 */ /* 0x100fe200028e06b9 */
[----:B------:R-:W-:Y:S01]  /*85e0*/  ISETP.NE.U32.AND P5, PT, R208, R188, PT ;  /* 0x000000bcd000720c */ /* 0x000fe20003fa5070 */
        /* <DEDUP_REMOVED lines=22> */
[----:B------:R-:W-:Y:S01]  /*8750*/  IMAD.X R192, R192, 0x1, R185, P4 ;  /* 0x00000001c0c07824 */ /* 0x000fe200020e06b9 */
[----:B------:R-:W-:Y:S01]  /*8760*/  LEA R181, P4, R4, R181, 0x2 ;  /* 0x000000b504b57211 */ /* 0x000fe200078810ff */
[----:B------:R-:W0:Y:S01]  /*8770*/  LDGDEPBAR ;  /* 0x00000000000079af */ /* 0x000e220000000000 */
[----:B------:R-:W-:-:S02]  /*8780*/  VIADD R187, R187, 0xffffffe0 ;  /* 0xffffffe0bbbb7836 */ /* 0x000fc40000000000 */
[--C-:B------:R-:W-:Y:S02]  /*8790*/  IMAD.X R196, R196, 0x1, R185.reuse, P6 ;  /* 0x00000001c4c47824 */ /* 0x100fe400030e06b9 */
[--C-:B------:R-:W-:Y:S02]  /*87a0*/  IMAD.X R198, R198, 0x1, R185.reuse, P0 ;  /* 0x00000001c6c67824 */ /* 0x100fe400000e06b9 */
[--C-:B------:R-:W-:Y:S02]  /*87b0*/  IMAD.X R200, R200, 0x1, R185.reuse, P1 ;  /* 0x00000001c8c87824 */ /* 0x100fe400008e06b9 */
[--C-:B------:R-:W-:Y:S02]  /*87c0*/  IMAD.X R202, R202, 0x1, R185.reuse, P2 ;  /* 0x00000001caca7824 */ /* 0x100fe400010e06b9 */
[----:B------:R-:W-:Y:S02]  /*87d0*/  IMAD.X R204, R204, 0x1, R185, P3 ;  /* 0x00000001cccc7824 */ /* 0x000fe400018e06b9 */
[----:B------:R-:W-:Y:S01]  /*87e0*/  IMAD.X R183, R183, 0x1, R240, P4 ;  /* 0x00000001b7b77824 */ /* 0x000fe200020e06f0 */
[----:B-1----:R-:W-:Y:S06]  /*87f0*/  @P5 BRA `(.L_x_1) ;  /* 0xffffffe000285947 */ /* 0x002fec000383ffff */
.L_x_0:
[----:B------:R-:W2:Y:S01]  /*8800*/  LDL.LU R222, [R1+0x8] ;  /* 0x0000080001de7983 */ /* 0x000ea20000300800 */
[----:B------:R-:W1:Y:S01]  /*8810*/  S2R R208, SR_TID.X ;  /* 0x0000000000d07919 */ /* 0x000e620000002100 */
[----:B------:R-:W3:Y:S01]  /*8820*/  S2R R4, SR_TID.X ;  /* 0x0000000000047919 */ /* 0x000ee20000002100 */
[----:B------:R-:W-:Y:S02]  /*8830*/  WARPGROUP.DEPBAR.LE gsb0, 0x0 ;  /* 0x00008000000079c5 */ /* 0x000fe40000010000 */
[----:B------:R-:W-:-:S04]  /*8840*/  DEPBAR.LE SB0, 0x0 ;  /* 0x000080000000791a */ /* 0x000fc80000000000 */
[----:B------:R-:W4:Y:S01]  /*8850*/  LDL.LU R191, [R1+0xc] ;  /* 0x00000c0001bf7983 */ /* 0x000f220000300800 */
[----:B------:R-:W-:Y:S01]  /*8860*/  ULDC UR5, c[0x0][0x22c] ;  /* 0x00008b0000057ab9 */ /* 0x000fe20000000800 */
[----:B------:R-:W-:Y:S01]  /*8870*/  VIADD R6, R0, 0x1 ;  /* 0x0000000100067836 */ /* 0x000fe20000000000 */
[----:B------:R-:W-:Y:S01]  /*8880*/  ULDC UR4, c[0x0][0x22c] ;  /* 0x00008b0000047ab9 */ /* 0x000fe20000000800 */
[----:B------:R-:W2:Y:S01]  /*8890*/  LDL.LU R190, [R1+0x10] ;  /* 0x0000100001be7983 */ /* 0x000ea20000300800 */
[----:B------:R-:W-:Y:S01]  /*88a0*/  IMAD.MOV.U32 R8, RZ, RZ, R88 ;  /* 0x000000ffff087224 */ /* 0x000fe200078e0058 */
[----:B------:R-:W-:Y:S01]  /*88b0*/  ULDC.64 UR6, c[0x0][0x220] ;  /* 0x0000880000067ab9 */ /* 0x000fe20000000a00 */
[----:B------:R-:W-:Y:S02]  /*88c0*/  IMAD.MOV.U32 R9, RZ, RZ, R90 ;  /* 0x000000ffff097224 */ /* 0x000fe400078e005a */
[----:B------:R-:W-:Y:S02]  /*88d0*/  IMAD.MOV.U32 R10, RZ, RZ, R24 ;  /* 0x000000ffff0a7224 */ /* 0x000fe400078e0018 */
[----:B------:R-:W-:-:S02]  /*88e0*/  IMAD.MOV.U32 R11, RZ, RZ, R26 ;  /* 0x000000ffff0b7224 */ /* 0x000fc400078e001a */
[----:B------:R-:W-:Y:S02]  /*88f0*/  IMAD.MOV.U32 R16, RZ, RZ, R89 ;  /* 0x000000ffff107224 */ /* 0x000fe400078e0059 */
[----:B------:R-:W-:Y:S02]  /*8900*/  IMAD.MOV.U32 R17, RZ, RZ, R91 ;  /* 0x000000ffff117224 */ /* 0x000fe400078e005b */
[----:B------:R-:W-:Y:S02]  /*8910*/  IMAD.MOV.U32 R18, RZ, RZ, R25 ;  /* 0x000000ffff127224 */ /* 0x000fe400078e0019 */
[----:B------:R-:W-:Y:S02]  /*8920*/  IMAD.MOV.U32 R19, RZ, RZ, R27 ;  /* 0x000000ffff137224 */ /* 0x000fe400078e001b */
[C---:B-1----:R-:W-:Y:S02]  /*8930*/  IMAD.SHL.U32 R2, R208.reuse, 0x10, RZ ;  /* 0x00000010d0027824 */ /* 0x042fe400078e00ff */
[----:B------:R-:W-:Y:S01]  /*8940*/  IMAD.SHL.U32 R3, R208, 0x40, RZ ;  /* 0x00000040d0037824 */ /* 0x000fe200078e00ff */
[----:B---3--:R-:W-:Y:S01]  /*8950*/  LOP3.LUT R5, R4, 0x60, RZ, 0xc0, !PT ;  /* 0x0000006004057812 */ /* 0x008fe200078ec0ff */
[----:B------:R-:W-:Y:S01]  /*8960*/  IMAD.MOV.U32 R20, RZ, RZ, R92 ;  /* 0x000000ffff147224 */ /* 0x000fe200078e005c */
[----:B------:R-:W-:Y:S01]  /*8970*/  LOP3.LUT R2, R2, 0xf0, RZ, 0xc0, !PT ;  /* 0x000000f002027812 */ /* 0x000fe200078ec0ff */
[----:B------:R-:W-:Y:S01]  /*8980*/  IMAD.MOV.U32 R21, RZ, RZ, R94 ;  /* 0x000000ffff157224 */ /* 0x000fe200078e005e */
[----:B------:R-:W-:Y:S01]  /*8990*/  LOP3.LUT R3, R3, 0x400, RZ, 0xc0, !PT ;  /* 0x0000040003037812 */ /* 0x000fe200078ec0ff */
[----:B------:R-:W-:-:S02]  /*89a0*/  IMAD.MOV.U32 R22, RZ, RZ, R28 ;  /* 0x000000ffff167224 */ /* 0x000fc400078e001c */
[----:B------:R-:W-:Y:S01]  /*89b0*/  IMAD.MOV.U32 R23, RZ, RZ, R30 ;  /* 0x000000ffff177224 */ /* 0x000fe200078e001e */
[----:B------:R-:W-:Y:S01]  /*89c0*/  IADD3 R2, R3, UR8, R2 ;  /* 0x0000000803027c10 */ /* 0x000fe2000fffe002 */
[C---:B------:R-:W-:Y:S02]  /*89d0*/  VIADD R3, R0.reuse, 0x2 ;  /* 0x0000000200037836 */ /* 0x040fe40000000000 */
[----:B------:R-:W-:Y:S02]  /*89e0*/  IMAD.MOV.U32 R24, RZ, RZ, R93 ;  /* 0x000000ffff187224 */ /* 0x000fe400078e005d */
[----:B------:R-:W-:Y:S01]  /*89f0*/  IMAD R2, R5, 0x8, R2 ;  /* 0x0000000805027824 */ /* 0x000fe200078e0202 */
[----:B------:R-:W-:Y:S01]  /*8a00*/  BAR.SYNC.DEFER_BLOCKING 0x0 ;  /* 0x0000000000007b1d */ /* 0x000fe20000010000 */
[----:B------:R-:W-:Y:S02]  /*8a10*/  VIADD R5, R0, 0x3 ;  /* 0x0000000300057836 */ /* 0x000fe40000000000 */
[----:B------:R-:W-:-:S02]  /*8a20*/  IMAD.MOV.U32 R25, RZ, RZ, R95 ;  /* 0x000000ffff197224 */ /* 0x000fc400078e005f */
[----:B------:R-:W-:Y:S02]  /*8a30*/  IMAD.MOV.U32 R26, RZ, RZ, R29 ;  /* 0x000000ffff1a7224 */ /* 0x000fe400078e001d */
[----:B------:R-:W-:Y:S02]  /*8a40*/  IMAD.MOV.U32 R27, RZ, RZ, R31 ;  /* 0x000000ffff1b7224 */ /* 0x000fe400078e001f */
[----:B------:R-:W-:Y:S02]  /*8a50*/  IMAD.MOV.U32 R28, RZ, RZ, R96 ;  /* 0x000000ffff1c7224 */ /* 0x000fe400078e0060 */
[----:B------:R-:W-:Y:S02]  /*8a60*/  IMAD.MOV.U32 R29, RZ, RZ, R98 ;  /* 0x000000ffff1d7224 */ /* 0x000fe400078e0062 */
[----:B------:R-:W-:Y:S02]  /*8a70*/  IMAD.MOV.U32 R30, RZ, RZ, R32 ;  /* 0x000000ffff1e7224 */ /* 0x000fe400078e0020 */
[----:B------:R-:W-:-:S02]  /*8a80*/  IMAD.MOV.U32 R31, RZ, RZ, R34 ;  /* 0x000000ffff1f7224 */ /* 0x000fc400078e0022 */
[----:B------:R-:W-:Y:S02]  /*8a90*/  IMAD.MOV.U32 R88, RZ, RZ, R97 ;  /* 0x000000ffff587224 */ /* 0x000fe400078e0061 */
[----:B------:R-:W-:Y:S02]  /*8aa0*/  IMAD.MOV.U32 R89, RZ, RZ, R99 ;  /* 0x000000ffff597224 */ /* 0x000fe400078e0063 */
[----:B------:R-:W-:Y:S02]  /*8ab0*/  IMAD.MOV.U32 R90, RZ, RZ, R33 ;  /* 0x000000ffff5a7224 */ /* 0x000fe400078e0021 */
[----:B------:R-:W-:Y:S01]  /*8ac0*/  IMAD.MOV.U32 R91, RZ, RZ, R35 ;  /* 0x000000ffff5b7224 */ /* 0x000fe200078e0023 */
[----:B------:R-:W-:Y:S01]  /*8ad0*/  STSM.16.M88.4 [R2], R8 ;  /* 0x0000000802007844 */ /* 0x000fe20000000200 */
[----:B------:R-:W-:Y:S02]  /*8ae0*/  IMAD.MOV.U32 R32, RZ, RZ, R100 ;  /* 0x000000ffff207224 */ /* 0x000fe400078e0064 */
[----:B------:R-:W-:-:S02]  /*8af0*/  IMAD.MOV.U32 R33, RZ, RZ, R102 ;  /* 0x000000ffff217224 */ /* 0x000fc400078e0066 */
[----:B------:R-:W-:Y:S02]  /*8b00*/  IMAD.MOV.U32 R34, RZ, RZ, R36 ;  /* 0x000000ffff227224 */ /* 0x000fe400078e0024 */
[----:B------:R-:W-:Y:S01]  /*8b10*/  IMAD.MOV.U32 R35, RZ, RZ, R38 ;  /* 0x000000ffff237224 */ /* 0x000fe200078e0026 */
[----:B------:R-:W-:Y:S01]  /*8b20*/  BAR.SYNC.DEFER_BLOCKING 0x0 ;  /* 0x0000000000007b1d */ /* 0x000fe20000010000 */
[----:B------:R-:W-:Y:S02]  /*8b30*/  IMAD.MOV.U32 R92, RZ, RZ, R101 ;  /* 0x000000ffff5c7224 */ /* 0x000fe400078e0065 */
[----:B------:R-:W-:Y:S02]  /*8b40*/  IMAD.MOV.U32 R93, RZ, RZ, R103 ;  /* 0x000000ffff5d7224 */ /* 0x000fe400078e0067 */
[----:B------:R-:W-:Y:S02]  /*8b50*/  IMAD.MOV.U32 R94, RZ, RZ, R37 ;  /* 0x000000ffff5e7224 */ /* 0x000fe400078e0025 */
        /* <DEDUP_REMOVED lines=14> */
[----:B------:R-:W-:Y:S01]  /*8c40*/  IMAD.MOV.U32 R119, RZ, RZ, R63 ;  /* 0x000000ffff777224 */ /* 0x000fe200078e003f */
[----:B--2---:R-:W-:-:S04]  /*8c50*/  ISETP.GE.AND P0, PT, R190, R222, PT ;  /* 0x000000debe00720c */ /* 0x004fc80003f06270 */
[----:B------:R-:W-:Y:S01]  /*8c60*/  ISETP.LT.AND P5, PT, R3, UR5, !P0 ;  /* 0x0000000503007c0c */ /* 0x000fe2000c7a1270 */
[----:B------:R-:W-:Y:S01]  /*8c70*/  ULDC UR5, c[0x0][0x22c] ;  /* 0x00008b0000057ab9 */ /* 0x000fe20000000800 */
[----:B------:R-:W-:Y:S01]  /*8c80*/  LOP3.LUT R3, R4, 0x7f, RZ, 0xc0, !PT ;  /* 0x0000007f04037812 */ /* 0x000fe200078ec0ff */
[----:B------:R-:W-:Y:S01]  /*8c90*/  VIADD R4, R0, 0x4 ;  /* 0x0000000400047836 */ /* 0x000fe20000000000 */
[----:B------:R-:W-:Y:S01]  /*8ca0*/  ISETP.LT.AND P1, PT, R6, UR4, !P0 ;  /* 0x0000000406007c0c */ /* 0x000fe2000c721270 */
[----:B------:R-:W-:Y:S01]  /*8cb0*/  ULDC UR4, c[0x0][0x22c] ;  /* 0x00008b0000047ab9 */ /* 0x000fe20000000800 */
[----:B------:R-:W-:Y:S02]  /*8cc0*/  LEA R3, R3, UR8, 0x4 ;  /* 0x0000000803037c11 */ /* 0x000fe4000f8e20ff */
[----:B------:R-:W-:Y:S01]  /*8cd0*/  ISETP.LT.AND P4, PT, R5, UR4, !P0 ;  /* 0x0000000405007c0c */ /* 0x000fe2000c781270 */
[----:B------:R-:W-:Y:S01]  /*8ce0*/  ULDC UR4, c[0x0][0x248] ;  /* 0x0000920000047ab9 */ /* 0x000fe20000000800 */
[----:B------:R-:W-:Y:S01]  /*8cf0*/  ISETP.LT.AND P3, PT, R4, UR5, !P0 ;  /* 0x0000000504007c0c */ /* 0x000fe2000c761270 */
[----:B------:R-:W-:Y:S01]  /*8d00*/  ULDC UR5, c[0x0][0x244] ;  /* 0x0000910000057ab9 */ /* 0x000fe20000000800 */
[----:B------:R-:W1:Y:S01]  /*8d10*/  LDS.128 R4, [R3] ;  /* 0x0000000003047984 */ /* 0x000e620000000c00 */
[----:B------:R-:W-:Y:S01]  /*8d20*/  BAR.SYNC.DEFER_BLOCKING 0x0 ;  /* 0x0000000000007b1d */ /* 0x000fe20000010000 */
[----:B----4-:R-:W-:-:S05]  /*8d30*/  ISETP.LT.AND P2, PT, R0, R191, !P0 ;  /* 0x000000bf0000720c */ /* 0x010fca0004741270 */
[----:B------:R-:W-:Y:S02]  /*8d40*/  STSM.16.M88.4 [R2], R16 ;  /* 0x0000001002007844 */ /* 0x000fe40000000200 */
[----:B------:R-:W-:Y:S06]  /*8d50*/  BAR.SYNC.DEFER_BLOCKING 0x0 ;  /* 0x0000000000007b1d */ /* 0x000fec0000010000 */
[----:B------:R-:W2:Y:S02]  /*8d60*/  LDS.128 R12, [R3] ;  /* 0x00000000030c7984 */ /* 0x000ea40000000c00 */
[----:B------:R-:W-:Y:S06]  /*8d70*/  BAR.SYNC.DEFER_BLOCKING 0x0 ;  /* 0x0000000000007b1d */ /* 0x000fec0000010000 */
[----:B------:R-:W-:Y:S02]  /*8d80*/  STSM.16.M88.4 [R2], R20 ;  /* 0x0000001402007844 */ /* 0x000fe40000000200 */
[----:B------:R-:W-:Y:S06]  /*8d90*/  BAR.SYNC.DEFER_BLOCKING 0x0 ;  /* 0x0000000000007b1d */ /* 0x000fec0000010000 */
[----:B------:R-:W3:Y:S02]  /*8da0*/  LDS.128 R8, [R3] ;  /* 0x0000000003087984 */ /* 0x000ee40000000c00 */
[----:B------:R-:W-:Y:S06]  /*8db0*/  BAR.SYNC.DEFER_BLOCKING 0x0 ;  /* 0x0000000000007b1d */ /* 0x000fec0000010000 */
[----:B------:R-:W-:Y:S02]  /*8dc0*/  STSM.16.M88.4 [R2], R24 ;  /* 0x0000001802007844 */ /* 0x000fe40000000200 */
[----:B------:R-:W-:Y:S06]  /*8dd0*/  BAR.SYNC.DEFER_BLOCKING 0x0 ;  /* 0x0000000000007b1d */ /* 0x000fec0000010000 */
[----:B------:R-:W4:Y:S02]  /*8de0*/  LDS.128 R20, [R3] ;  /* 0x0000000003147984 */ /* 0x000f240000000c00 */
[----:B------:R-:W-:Y:S06]  /*8df0*/  BAR.SYNC.DEFER_BLOCKING 0x0 ;  /* 0x0000000000007b1d */ /* 0x000fec0000010000 */
[----:B------:R-:W-:Y:S02]  /*8e00*/  STSM.16.M88.4 [R2], R28 ;  /* 0x0000001c02007844 */ /* 0x000fe40000000200 */
[----:B------:R-:W-:Y:S06]  /*8e10*/  BAR.SYNC.DEFER_BLOCKING 0x0 ;  /* 0x0000000000007b1d */ /* 0x000fec0000010000 */
[----:B------:R-:W5:Y:S02]  /*8e20*/  LDS.128 R16, [R3] ;  /* 0x0000000003107984 */ /* 0x000f640000000c00 */
[----:B------:R-:W-:Y:S06]  /*8e30*/  BAR.SYNC.DEFER_BLOCKING 0x0 ;  /* 0x0000000000007b1d */ /* 0x000fec0000010000 */
[----:B------:R1:W-:Y:S02]  /*8e40*/  STSM.16.M88.4 [R2], R88 ;  /* 0x0000005802007844 */ /* 0x0003e40000000200 */
[----:B------:R-:W-:Y:S01]  /*8e50*/  BAR.SYNC.DEFER_BLOCKING 0x0 ;  /* 0x0000000000007b1d */ /* 0x000fe20000010000 */
[----:B-1----:R-:W-:-:S02]  /*8e60*/  IMAD.MOV.U32 R88, RZ, RZ, R104 ;  /* 0x000000ffff587224 */ /* 0x002fc400078e0068 */
[----:B------:R-:W-:Y:S02]  /*8e70*/  IMAD.MOV.U32 R89, RZ, RZ, R106 ;  /* 0x000000ffff597224 */ /* 0x000fe400078e006a */
[----:B------:R-:W-:Y:S02]  /*8e80*/  IMAD.MOV.U32 R90, RZ, RZ, R40 ;  /* 0x000000ffff5a7224 */ /* 0x000fe400078e0028 */
[----:B------:R-:W-:Y:S02]  /*8e90*/  IMAD.MOV.U32 R91, RZ, RZ, R42 ;  /* 0x000000ffff5b7224 */ /* 0x000fe400078e002a */
[----:B------:R-:W-:Y:S02]  /*8ea0*/  IMAD.MOV.U32 R106, RZ, RZ, R49 ;  /* 0x000000ffff6a7224 */ /* 0x000fe400078e0031 */
[----:B------:R-:W-:Y:S01]  /*8eb0*/  IMAD.MOV.U32 R104, RZ, RZ, R113 ;  /* 0x000000ffff687224 */ /* 0x000fe200078e0071 */
[----:B------:R-:W1:Y:S01]  /*8ec0*/  LDS.128 R28, [R3] ;  /* 0x00000000031c7984 */ /* 0x000e620000000c00 */
[----:B------:R-:W-:-:S02]  /*8ed0*/  IMAD.MOV.U32 R113, RZ, RZ, R123 ;  /* 0x000000ffff717224 */ /* 0x000fc400078e007b */
[----:B------:R-:W-:Y:S01]  /*8ee0*/  IMAD.MOV.U32 R123, RZ, RZ, R67 ;  /* 0x000000ffff7b7224 */ /* 0x000fe200078e0043 */
[----:B------:R-:W-:Y:S06]  /*8ef0*/  BAR.SYNC.DEFER_BLOCKING 0x0 ;  /* 0x0000000000007b1d */ /* 0x000fec0000010000 */
[----:B------:R-:W-:Y:S02]  /*8f00*/  STSM.16.M88.4 [R2], R32 ;  /* 0x0000002002007844 */ /* 0x000fe40000000200 */
[----:B------:R-:W-:Y:S06]  /*8f10*/  BAR.SYNC.DEFER_BLOCKING 0x0 ;  /* 0x0000000000007b1d */ /* 0x000fec0000010000 */
[----:B------:R-:W1:Y:S02]  /*8f20*/  LDS.128 R24, [R3] ;  /* 0x0000000003187984 */ /* 0x000e640000000c00 */
[----:B------:R-:W-:Y:S06]  /*8f30*/  BAR.SYNC.DEFER_BLOCKING 0x0 ;  /* 0x0000000000007b1d */ /* 0x000fec0000010000 */
[----:B------:R2:W-:Y:S02]  /*8f40*/  STSM.16.M88.4 [R2], R92 ;  /* 0x0000005c02007844 */ /* 0x0005e40000000200 */
[----:B------:R-:W-:Y:S01]  /*8f50*/  BAR.SYNC.DEFER_BLOCKING 0x0 ;  /* 0x0000000000007b1d */ /* 0x000fe20000010000 */
[----:B--2---:R-:W-:-:S02]  /*8f60*/  IMAD.MOV.U32 R94, RZ, RZ, R44 ;  /* 0x000000ffff5e7224 */ /* 0x004fc400078e002c */
[----:B------:R-:W-:Y:S02]  /*8f70*/  IMAD.MOV.U32 R95, RZ, RZ, R46 ;  /* 0x000000ffff5f7224 */ /* 0x000fe400078e002e */
[----:B------:R-:W-:Y:S02]  /*8f80*/  IMAD.MOV.U32 R92, RZ, RZ, R108 ;  /* 0x000000ffff5c7224 */ /* 0x000fe400078e006c */
[----:B------:R-:W-:Y:S02]  /*8f90*/  IMAD.MOV.U32 R93, RZ, RZ, R110 ;  /* 0x000000ffff5d7224 */ /* 0x000fe400078e006e */
[----:B------:R-:W-:Y:S02]  /*8fa0*/  IMAD.MOV.U32 R110, RZ, RZ, R53 ;  /* 0x000000ffff6e7224 */ /* 0x000fe400078e0035 */
[----:B------:R-:W-:Y:S01]  /*8fb0*/  IMAD.MOV.U32 R108, RZ, RZ, R117 ;  /* 0x000000ffff6c7224 */ /* 0x000fe200078e0075 */
[----:B------:R-:W2:Y:S01]  /*8fc0*/  LDS.128 R36, [R3] ;  /* 0x0000000003247984 */ /* 0x000ea20000000c00 */
[----:B------:R-:W-:-:S02]  /*8fd0*/  IMAD.MOV.U32 R117, RZ, RZ, R127 ;  /* 0x000000ffff757224 */ /* 0x000fc400078e007f */
[----:B------:R-:W-:Y:S01]  /*8fe0*/  IMAD.MOV.U32 R127, RZ, RZ, R71 ;  /* 0x000000ffff7f7224 */ /* 0x000fe200078e0047 */
[----:B------:R-:W-:Y:S06]  /*8ff0*/  BAR.SYNC.DEFER_BLOCKING 0x0 ;  /* 0x0000000000007b1d */ /* 0x000fec0000010000 */
[----:B------:R-:W-:Y:S02]  /*9000*/  STSM.16.M88.4 [R2], R88 ;  /* 0x0000005802007844 */ /* 0x000fe40000000200 */
[----:B------:R-:W-:Y:S06]  /*9010*/  BAR.SYNC.DEFER_BLOCKING 0x0 ;  /* 0x0000000000007b1d */ /* 0x000fec0000010000 */
[----:B------:R-:W2:Y:S02]  /*9020*/  LDS.128 R32, [R3] ;  /* 0x0000000003207984 */ /* 0x000ea40000000c00 */
[----:B------:R-:W-:Y:S06]  /*9030*/  BAR.SYNC.DEFER_BLOCKING 0x0 ;  /* 0x0000000000007b1d */ /* 0x000fec0000010000 */
[----:B------:R3:W-:Y:S02]  /*9040*/  STSM.16.M88.4 [R2], R96 ;  /* 0x0000006002007844 */ /* 0x0007e40000000200 */
[----:B------:R-:W-:Y:S01]  /*9050*/  BAR.SYNC.DEFER_BLOCKING 0x0 ;  /* 0x0000000000007b1d */ /* 0x000fe20000010000 */
[----:B---3--:R-:W-:-:S02]  /*9060*/  IMAD.MOV.U32 R96, RZ, RZ, R112 ;  /* 0x000000ffff607224 */ /* 0x008fc400078e0070 */
[----:B------:R-:W-:Y:S02]  /*9070*/  IMAD.MOV.U32 R97, RZ, RZ, R114 ;  /* 0x000000ffff617224 */ /* 0x000fe400078e0072 */
[----:B------:R-:W-:Y:S02]  /*9080*/  IMAD.MOV.U32 R98, RZ, RZ, R48 ;  /* 0x000000ffff627224 */ /* 0x000fe400078e0030 */
[----:B------:R-:W-:Y:S02]  /*9090*/  IMAD.MOV.U32 R99, RZ, RZ, R50 ;  /* 0x000000ffff637224 */ /* 0x000fe400078e0032 */
[----:B------:R-:W-:Y:S02]  /*90a0*/  IMAD.MOV.U32 R114, RZ, RZ, R57 ;  /* 0x000000ffff727224 */ /* 0x000fe400078e0039 */
[----:B------:R-:W-:Y:S01]  /*90b0*/  IMAD.MOV.U32 R112, RZ, RZ, R121 ;  /* 0x000000ffff707224 */ /* 0x000fe200078e0079 */
[----:B------:R-:W3:Y:S01]  /*90c0*/  LDS.128 R44, [R3] ;  /* 0x00000000032c7984 */ /* 0x000ee20000000c00 */
[----:B------:R-:W-:-:S02]  /*90d0*/  IMAD.MOV.U32 R121, RZ, RZ, R131 ;  /* 0x000000ffff797224 */ /* 0x000fc400078e0083 */
[----:B------:R-:W-:Y:S01]  /*90e0*/  IMAD.MOV.U32 R131, RZ, RZ, R75 ;  /* 0x000000ffff837224 */ /* 0x000fe200078e004b */
[----:B------:R-:W-:Y:S06]  /*90f0*/  BAR.SYNC.DEFER_BLOCKING 0x0 ;  /* 0x0000000000007b1d */ /* 0x000fec0000010000 */
[----:B------:R-:W-:Y:S02]  /*9100*/  STSM.16.M88.4 [R2], R92 ;  /* 0x0000005c02007844 */ /* 0x000fe40000000200 */
[----:B------:R-:W-:Y:S06]  /*9110*/  BAR.SYNC.DEFER_BLOCKING 0x0 ;  /* 0x0000000000007b1d */ /* 0x000fec0000010000 */
[----:B------:R-:W3:Y:S02]  /*9120*/  LDS.128 R40, [R3] ;  /* 0x0000000003287984 */ /* 0x000ee40000000c00 */
[----:B------:R-:W-:Y:S06]  /*9130*/  BAR.SYNC.DEFER_BLOCKING 0x0 ;  /* 0x0000000000007b1d */ /* 0x000fec0000010000 */
[----:B------:R4:W-:Y:S02]  /*9140*/  STSM.16.M88.4 [R2], R100 ;  /* 0x0000006402007844 */ /* 0x0009e40000000200 */
[----:B------:R-:W-:Y:S01]  /*9150*/  BAR.SYNC.DEFER_BLOCKING 0x0 ;  /* 0x0000000000007b1d */ /* 0x000fe20000010000 */
[----:B----4-:R-:W-:-:S02]  /*9160*/  IMAD.MOV.U32 R100, RZ, RZ, R116 ;  /* 0x000000ffff647224 */ /* 0x010fc400078e0074 */
[----:B------:R-:W-:Y:S02]  /*9170*/  IMAD.MOV.U32 R101, RZ, RZ, R118 ;  /* 0x000000ffff657224 */ /* 0x000fe400078e0076 */
[----:B------:R-:W-:Y:S02]  /*9180*/  IMAD.MOV.U32 R102, RZ, RZ, R52 ;  /* 0x000000ffff667224 */ /* 0x000fe400078e0034 */
[----:B------:R-:W-:Y:S02]  /*9190*/  IMAD.MOV.U32 R103, RZ, RZ, R54 ;  /* 0x000000ffff677224 */ /* 0x000fe400078e0036 */
[----:B------:R-:W-:Y:S02]  /*91a0*/  IMAD.MOV.U32 R118, RZ, RZ, R61 ;  /* 0x000000ffff767224 */ /* 0x000fe400078e003d */
[----:B------:R-:W-:Y:S01]  /*91b0*/  IMAD.MOV.U32 R116, RZ, RZ, R125 ;  /* 0x000000ffff747224 */ /* 0x000fe200078e007d */
[----:B------:R-:W4:Y:S01]  /*91c0*/  LDS.128 R88, [R3] ;  /* 0x0000000003587984 */ /* 0x000f220000000c00 */
[----:B------:R-:W-:-:S02]  /*91d0*/  IMAD.MOV.U32 R125, RZ, RZ, R135 ;  /* 0x000000ffff7d7224 */ /* 0x000fc400078e0087 */
[----:B------:R-:W-:Y:S01]  /*91e0*/  IMAD.MOV.U32 R135, RZ, RZ, R79 ;  /* 0x000000ffff877224 */ /* 0x000fe200078e004f */
[----:B------:R-:W-:Y:S06]  /*91f0*/  BAR.SYNC.DEFER_BLOCKING 0x0 ;  /* 0x0000000000007b1d */ /* 0x000fec0000010000 */
[----:B------:R-:W-:Y:S02]  /*9200*/  STSM.16.M88.4 [R2], R96 ;  /* 0x0000006002007844 */ /* 0x000fe40000000200 */
[----:B------:R-:W-:Y:S06]  /*9210*/  BAR.SYNC.DEFER_BLOCKING 0x0 ;  /* 0x0000000000007b1d */ /* 0x000fec0000010000 */
[----:B------:R-:W4:Y:S02]  /*9220*/  LDS.128 R48, [R3] ;  /* 0x0000000003307984 */ /* 0x000f240000000c00 */
[----:B------:R-:W-:Y:S06]  /*9230*/  BAR.SYNC.DEFER_BLOCKING 0x0 ;  /* 0x0000000000007b1d */ /* 0x000fec0000010000 */
[----:B------:R5:W-:Y:S02]  /*9240*/  STSM.16.M88.4 [R2], R104 ;  /* 0x0000006802007844 */ /* 0x000be40000000200 */
[----:B------:R-:W-:Y:S01]  /*9250*/  BAR.SYNC.DEFER_BLOCKING 0x0 ;  /* 0x0000000000007b1d */ /* 0x000fe20000010000 */
[----:B-----5:R-:W-:-:S02]  /*9260*/  IMAD.MOV.U32 R104, RZ, RZ, R120 ;  /* 0x000000ffff687224 */ /* 0x020fc400078e0078 */
[----:B------:R-:W-:Y:S02]  /*9270*/  IMAD.MOV.U32 R105, RZ, RZ, R122 ;  /* 0x000000ffff697224 */ /* 0x000fe400078e007a */
[----:B------:R-:W-:Y:S02]  /*9280*/  IMAD.MOV.U32 R106, RZ, RZ, R56 ;  /* 0x000000ffff6a7224 */ /* 0x000fe400078e0038 */
[----:B------:R-:W-:Y:S02]  /*9290*/  IMAD.MOV.U32 R107, RZ, RZ, R58 ;  /* 0x000000ffff6b7224 */ /* 0x000fe400078e003a */
[----:B------:R-:W-:Y:S02]  /*92a0*/  IMAD.MOV.U32 R122, RZ, RZ, R65 ;  /* 0x000000ffff7a7224 */ /* 0x000fe400078e0041 */
[----:B------:R-:W-:Y:S01]  /*92b0*/  IMAD.MOV.U32 R120, RZ, RZ, R129 ;  /* 0x000000ffff787224 */ /* 0x000fe200078e0081 */
[----:B------:R-:W5:Y:S01]  /*92c0*/  LDS.128 R92, [R3] ;  /* 0x00000000035c7984 */ /* 0x000f620000000c00 */
[----:B------:R-:W-:-:S02]  /*92d0*/  IMAD.MOV.U32 R129, RZ, RZ, R139 ;  /* 0x000000ffff817224 */ /* 0x000fc400078e008b */
[----:B------:R-:W-:Y:S01]  /*92e0*/  IMAD.MOV.U32 R139, RZ, RZ, R82 ;  /* 0x000000ffff8b7224 */ /* 0x000fe200078e0052 */
        /* <DEDUP_REMOVED lines=85> */
[----:B-1----:R-:W-:-:S05]  /*9840*/  IMAD R129, R190, UR5, RZ ;  /* 0x00000005be817c24 */ /* 0x002fca000f8e02ff */
[----:B------:R-:W-:Y:S01]  /*9850*/  ULDC UR5, c[0x0][0x22c] ;  /* 0x00008b0000057ab9 */ /* 0x000fe20000000800 */
[----:B------:R-:W-:Y:S01]  /*9860*/  IMAD R131, R0, UR4, RZ ;  /* 0x0000000400837c24 */ /* 0x000fe2000f8e02ff */
[----:B------:R-:W-:-:S04]  /*9870*/  LEA R128, P6, R129, UR6, 0x2 ;  /* 0x0000000681807c11 */ /* 0x000fc8000f8c10ff */
[----:B------:R-:W-:Y:S02]  /*9880*/  LEA.HI.X.SX32 R129, R129, UR7, 0x2, P6 ;  /* 0x0000000781817c11 */ /* 0x000fe4000b0f16ff */
[C---:B------:R-:W-:Y:S01]  /*9890*/  LEA R130, P6, R131.reuse, R128, 0x2 ;  /* 0x0000008083827211 */ /* 0x040fe200078c10ff */
[----:B------:R-:W1:Y:S01]  /*98a0*/  LDS.128 R116, [R3] ;  /* 0x0000000003747984 */ /* 0x000e620000000c00 */
[----:B------:R-:W-:Y:S06]  /*98b0*/  BAR.SYNC.DEFER_BLOCKING 0x0 ;  /* 0x0000000000007b1d */ /* 0x000fec0000010000 */
[----:B------:R-:W-:Y:S02]  /*98c0*/  STSM.16.M88.4 [R2], R124 ;  /* 0x0000007c02007844 */ /* 0x000fe40000000200 */
[----:B------:R-:W-:Y:S06]  /*98d0*/  BAR.SYNC.DEFER_BLOCKING 0x0 ;  /* 0x0000000000007b1d */ /* 0x000fec0000010000 */
[----:B------:R-:W1:Y:S02]  /*98e0*/  LDS.128 R76, [R3] ;  /* 0x00000000034c7984 */ /* 0x000e640000000c00 */
[----:B------:R-:W-:Y:S06]  /*98f0*/  BAR.SYNC.DEFER_BLOCKING 0x0 ;  /* 0x0000000000007b1d */ /* 0x000fec0000010000 */
[----:B------:R2:W-:Y:S02]  /*9900*/  STSM.16.M88.4 [R2], R132 ;  /* 0x0000008402007844 */ /* 0x0005e40000000200 */
[----:B------:R-:W-:Y:S01]  /*9910*/  BAR.SYNC.DEFER_BLOCKING 0x0 ;  /* 0x0000000000007b1d */ /* 0x000fe20000010000 */
[C---:B--2---:R-:W-:Y:S01]  /*9920*/  VIADD R134, R131.reuse, UR4 ;  /* 0x0000000483867c36 */ /* 0x044fe20008000000 */
[----:B------:R-:W-:Y:S01]  /*9930*/  LEA.HI.X.SX32 R131, R131, R129, 0x2, P6 ;  /* 0x0000008183837211 */ /* 0x000fe200030f16ff */
[----:B------:R-:W-:-:S02]  /*9940*/  VIADD R133, R0, 0x5 ;  /* 0x0000000500857836 */ /* 0x000fc40000000000 */
[----:B------:R-:W-:Y:S01]  /*9950*/  VIADD R135, R0, 0x6 ;  /* 0x0000000600877836 */ /* 0x000fe20000000000 */
[C---:B------:R-:W-:Y:S01]  /*9960*/  LEA R132, P6, R134.reuse, R128, 0x2 ;  /* 0x0000008086847211 */ /* 0x040fe200078c10ff */
[----:B------:R-:W2:Y:S01]  /*9970*/  LDS.128 R120, [R3] ;  /* 0x0000000003787984 */ /* 0x000ea20000000c00 */
[----:B------:R-:W-:Y:S06]  /*9980*/  BAR.SYNC.DEFER_BLOCKING 0x0 ;  /* 0x0000000000007b1d */ /* 0x000fec0000010000 */
[----:B------:R3:W-:Y:S02]  /*9990*/  STSM.16.M88.4 [R2], R136 ;  /* 0x0000008802007844 */ /* 0x0007e40000000200 */
[----:B------:R-:W-:Y:S01]  /*99a0*/  BAR.SYNC.DEFER_BLOCKING 0x0 ;  /* 0x0000000000007b1d */ /* 0x000fe20000010000 */
[----:B---3--:R-:W-:-:S04]  /*99b0*/  VIADD R136, R134, UR4 ;  /* 0x0000000486887c36 */ /* 0x008fc80008000000 */
[----:B------:R-:W-:Y:S01]  /*99c0*/  VIADD R137, R136, UR4 ;  /* 0x0000000488897c36 */ /* 0x000fe20008000000 */
[----:B------:R-:W3:Y:S02]  /*99d0*/  LDS.128 R80, [R3] ;  /* 0x0000000003507984 */ /* 0x000ee40000000c00 */
[----:B------:R-:W-:Y:S06]  /*99e0*/  BAR.SYNC.DEFER_BLOCKING 0x0 ;  /* 0x0000000000007b1d */ /* 0x000fec0000010000 */
[----:B------:R4:W-:Y:S02]  /*99f0*/  STSM.16.M88.4 [R2], R140 ;  /* 0x0000008c02007844 */ /* 0x0009e40000000200 */
[----:B------:R-:W-:Y:S01]  /*9a00*/  BAR.SYNC.DEFER_BLOCKING 0x0 ;  /* 0x0000000000007b1d */ /* 0x000fe20000010000 */
[----:B----4-:R-:W-:-:S02]  /*9a10*/  IMAD.MOV.U32 R142, RZ, RZ, R85 ;  /* 0x000000ffff8e7224 */ /* 0x010fc400078e0055 */
[----:B------:R-:W-:Y:S02]  /*9a20*/  IMAD.MOV.U32 R143, RZ, RZ, R87 ;  /* 0x000000ffff8f7224 */ /* 0x000fe400078e0057 */
[----:B------:R-:W-:Y:S02]  /*9a30*/  IMAD.MOV.U32 R140, RZ, RZ, R149 ;  /* 0x000000ffff8c7224 */ /* 0x000fe400078e0095 */
[----:B------:R-:W-:Y:S01]  /*9a40*/  IMAD.MOV.U32 R141, RZ, RZ, R151 ;  /* 0x000000ffff8d7224 */ /* 0x000fe200078e0097 */
[----:B------:R-:W4:Y:S01]  /*9a50*/  LDS.128 R124, [R3] ;  /* 0x00000000037c7984 */ /* 0x000f220000000c00 */
[----:B------:R-:W-:Y:S06]  /*9a60*/  BAR.SYNC.DEFER_BLOCKING 0x0 ;  /* 0x0000000000007b1d */ /* 0x000fec0000010000 */
[----:B------:R-:W-:Y:S02]  /*9a70*/  STSM.16.M88.4 [R2], R144 ;  /* 0x0000009002007844 */ /* 0x000fe40000000200 */
[----:B------:R-:W-:Y:S06]  /*9a80*/  BAR.SYNC.DEFER_BLOCKING 0x0 ;  /* 0x0000000000007b1d */ /* 0x000fec0000010000 */
[----:B------:R-:W4:Y:S02]  /*9a90*/  LDS.128 R84, [R3] ;  /* 0x0000000003547984 */ /* 0x000f240000000c00 */
[----:B------:R-:W-:Y:S06]  /*9aa0*/  BAR.SYNC.DEFER_BLOCKING 0x0 ;  /* 0x0000000000007b1d */ /* 0x000fec0000010000 */
[----:B------:R5:W-:Y:S02]  /*9ab0*/  STSM.16.M88.4 [R2], R140 ;  /* 0x0000008c02007844 */ /* 0x000be40000000200 */
[----:B------:R-:W-:Y:S01]  /*9ac0*/  BAR.SYNC.DEFER_BLOCKING 0x0 ;  /* 0x0000000000007b1d */ /* 0x000fe20000010000 */
[----:B-----5:R-:W-:-:S05]  /*9ad0*/  VIADD R2, R0, 0x7 ;  /* 0x0000000700027836 */ /* 0x020fca0000000000 */
[----:B------:R5:W-:Y:S01]  /*9ae0*/  @P2 STG.E desc[UR16][R130.64], R4 ;  /* 0x0000000482002986 */ /* 0x000be2000c101910 */
[----:B------:R-:W-:Y:S01]  /*9af0*/  ISETP.LT.AND P2, PT, R133, UR5, !P0 ;  /* 0x0000000585007c0c */ /* 0x000fe2000c741270 */
[----:B------:R-:W-:Y:S01]  /*9b00*/  ULDC UR5, c[0x0][0x22c] ;  /* 0x00008b0000057ab9 */ /* 0x000fe20000000800 */
[----:B------:R-:W-:Y:S02]  /*9b10*/  LEA.HI.X.SX32 R133, R134, R129, 0x2, P6 ;  /* 0x0000008186857211 */ /* 0x000fe400030f16ff */
[----:B------:R-:W-:-:S03]  /*9b20*/  LEA R134, P6, R136, R128, 0x2 ;  /* 0x0000008088867211 */ /* 0x000fc600078c10ff */
[----:B------:R1:W-:Y:S01]  /*9b30*/  @P1 STG.E desc[UR16][R132.64], R12 ;  /* 0x0000000c84001986 */ /* 0x0003e2000c101910 */
[----:B------:R-:W-:Y:S01]  /*9b40*/  ISETP.LT.AND P1, PT, R135, UR5, !P0 ;  /* 0x0000000587007c0c */ /* 0x000fe2000c721270 */
[----:B------:R-:W-:Y:S01]  /*9b50*/  ULDC UR5, c[0x0][0x22c] ;  /* 0x00008b0000057ab9 */ /* 0x000fe20000000800 */
[----:B------:R-:W-:Y:S01]  /*9b60*/  LEA.HI.X.SX32 R135, R136, R129, 0x2, P6 ;  /* 0x0000008188877211 */ /* 0x000fe200030f16ff */
[C---:B-----5:R-:W-:Y:S01]  /*9b70*/  VIADD R4, R137.reuse, UR4 ;  /* 0x0000000489047c36 */ /* 0x060fe20008000000 */
[----:B------:R-:W-:-:S03]  /*9b80*/  LEA R130, P6, R137, R128, 0x2 ;  /* 0x0000008089827211 */ /* 0x000fc600078c10ff */
[----:B------:R-:W-:Y:S01]  /*9b90*/  @P5 STG.E desc[UR16][R134.64], R5 ;  /* 0x0000000586005986 */ /* 0x000fe2000c101910 */
[-C--:B------:R-:W-:Y:S02]  /*9ba0*/  LEA.HI.X.SX32 R131, R137, R129.reuse, 0x2, P6 ;  /* 0x0000008189837211 */ /* 0x080fe400030f16ff */
[CC--:B------:R-:W-:Y:S01]  /*9bb0*/  LEA R136, P6, R4.reuse, R128.reuse, 0x2 ;  /* 0x0000008004887211 */ /* 0x0c0fe200078c10ff */
[----:B-1----:R-:W-:Y:S01]  /*9bc0*/  VIADD R12, R4, UR4 ;  /* 0x00000004040c7c36 */ /* 0x002fe20008000000 */
[----:B------:R-:W-:Y:S01]  /*9bd0*/  ISETP.LT.AND P5, PT, R2, UR5, !P0 ;  /* 0x0000000502007c0c */ /* 0x000fe2000c7a1270 */
[----:B------:R-:W-:Y:S01]  /*9be0*/  VIADD R2, R0, 0x8 ;  /* 0x0000000800027836 */ /* 0x000fe20000000000 */
[-C--:B------:R-:W-:Y:S01]  /*9bf0*/  LEA.HI.X.SX32 R137, R4, R129.reuse, 0x2, P6 ;  /* 0x0000008104897211 */ /* 0x080fe200030f16ff */
[----:B------:R-:W-:Y:S01]  /*9c00*/  ULDC UR5, c[0x0][0x22c] ;  /* 0x00008b0000057ab9 */ /* 0x000fe20000000800 */
[-C--:B------:R-:W-:Y:S01]  /*9c10*/  LEA R132, P6, R12, R128.reuse, 0x2 ;  /* 0x000000800c847211 */ /* 0x080fe200078c10ff */
[----:B------:R1:W-:Y:S01]  /*9c20*/  @P4 STG.E desc[UR16][R130.64], R13 ;  /* 0x0000000d82004986 */ /* 0x0003e2000c101910 */
[----:B------:R-:W-:Y:S01]  /*9c30*/  ISETP.LT.AND P4, PT, R2, UR5, !P0 ;  /* 0x0000000502007c0c */ /* 0x000fe2000c781270 */
[----:B------:R-:W-:Y:S01]  /*9c40*/  VIADD R2, R0, 0x9 ;  /* 0x0000000900027836 */ /* 0x000fe20000000000 */
[C---:B------:R-:W-:Y:S01]  /*9c50*/  LEA.HI.X.SX32 R133, R12.reuse, R129, 0x2, P6 ;  /* 0x000000810c857211 */ /* 0x040fe200030f16ff */
[----:B------:R-:W-:Y:S01]  /*9c60*/  VIADD R12, R12, UR4 ;  /* 0x000000040c0c7c36 */ /* 0x000fe20008000000 */
[----:B------:R-:W-:Y:S01]  /*9c70*/  ULDC UR5, c[0x0][0x22c] ;  /* 0x00008b0000057ab9 */ /* 0x000fe20000000800 */
[----:B------:R5:W-:Y:S01]  /*9c80*/  @P3 STG.E desc[UR16][R136.64], R6 ;  /* 0x0000000688003986 */ /* 0x000be2000c101910 */
[----:B------:R-:W-:Y:S01]  /*9c90*/  ISETP.LT.AND P3, PT, R2, UR5, !P0 ;  /* 0x0000000502007c0c */ /* 0x000fe2000c761270 */
[----:B------:R-:W-:Y:S01]  /*9ca0*/  VIADD R2, R0, 0xa ;  /* 0x0000000a00027836 */ /* 0x000fe20000000000 */
[----:B------:R-:W-:Y:S01]  /*9cb0*/  ULDC UR5, c[0x0][0x22c] ;  /* 0x00008b0000057ab9 */ /* 0x000fe20000000800 */
[----:B------:R2:W-:Y:S01]  /*9cc0*/  @P2 STG.E desc[UR16][R132.64], R14 ;  /* 0x0000000e84002986 */ /* 0x0005e2000c101910 */
[C---:B------:R-:W-:Y:S01]  /*9cd0*/  LEA R4, P2, R12.reuse, R128, 0x2 ;  /* 0x000000800c047211 */ /* 0x040fe200078410ff */
[----:B-1----:R-:W-:-:S03]  /*9ce0*/  VIADD R13, R12, UR4 ;  /* 0x000000040c0d7c36 */ /* 0x002fc60008000000 */
[-C--:B------:R-:W-:Y:S02]  /*9cf0*/  LEA.HI.X.SX32 R5, R12, R129.reuse, 0x2, P2 ;  /* 0x000000810c057211 */ /* 0x080fe400010f16ff */
[----:B------:R-:W-:Y:S01]  /*9d00*/  ISETP.LT.AND P2, PT, R2, UR5, !P0 ;  /* 0x0000000502007c0c */ /* 0x000fe2000c741270 */
[----:B------:R-:W-:Y:S01]  /*9d10*/  VIADD R2, R0, 0xb ;  /* 0x0000000b00027836 */ /* 0x000fe20000000000 */
[CC--:B------:R-:W-:Y:S01]  /*9d20*/  LEA R12, P6, R13.reuse, R128.reuse, 0x2 ;  /* 0x000000800d0c7211 */ /* 0x0c0fe200078c10ff */
[C---:B-----5:R-:W-:Y:S01]  /*9d30*/  VIADD R6, R13.reuse, UR4 ;  /* 0x000000040d067c36 */ /* 0x060fe20008000000 */
[----:B------:R-:W-:Y:S01]  /*9d40*/  ULDC UR5, c[0x0][0x22c] ;  /* 0x00008b0000057ab9 */ /* 0x000fe20000000800 */
[----:B------:R1:W-:Y:S01]  /*9d50*/  @P1 STG.E desc[UR16][R4.64], R7 ;  /* 0x0000000704001986 */ /* 0x0003e2000c101910 */
[-C--:B------:R-:W-:Y:S01]  /*9d60*/  LEA.HI.X.SX32 R13, R13, R129.reuse, 0x2, P6 ;  /* 0x000000810d0d7211 */ /* 0x080fe200030f16ff */
[----:B--2---:R-:W-:Y:S01]  /*9d70*/  VIADD R14, R6, UR4 ;  /* 0x00000004060e7c36 */ /* 0x004fe20008000000 */
[----:B------:R-:W-:Y:S01]  /*9d80*/  ISETP.LT.AND P1, PT, R2, UR5, !P0 ;  /* 0x0000000502007c0c */ /* 0x000fe2000c721270 */
[----:B------:R-:W-:Y:S01]  /*9d90*/  VIADD R2, R0, 0xc ;  /* 0x0000000c00027836 */ /* 0x000fe20000000000 */
[C---:B------:R-:W-:Y:S01]  /*9da0*/  LEA R130, P6, R6.reuse, R128, 0x2 ;  /* 0x0000008006827211 */ /* 0x040fe200078c10ff */
[----:B------:R-:W-:Y:S01]  /*9db0*/  ULDC UR5, c[0x0][0x22c] ;  /* 0x00008b0000057ab9 */ /* 0x000fe20000000800 */
[----:B------:R2:W-:Y:S02]  /*9dc0*/  @P5 STG.E desc[UR16][R12.64], R15 ;  /* 0x0000000f0c005986 */ /* 0x0005e4000c101910 */
[----:B------:R-:W-:-:S02]  /*9dd0*/  LEA.HI.X.SX32 R131, R6, R129, 0x2, P6 ;  /* 0x0000008106837211 */ /* 0x000fc400030f16ff */
[----:B------:R-:W-:Y:S01]  /*9de0*/  ISETP.LT.AND P5, PT, R2, UR5, !P0 ;  /* 0x0000000502007c0c */ /* 0x000fe2000c7a1270 */
[C---:B-1----:R-:W-:Y:S01]  /*9df0*/  VIADD R7, R14.reuse, UR4 ;  /* 0x000000040e077c36 */ /* 0x042fe20008000000 */
[-C--:B------:R-:W-:Y:S01]  /*9e00*/  LEA R4, P6, R14, R128.reuse, 0x2 ;  /* 0x000000800e047211 */ /* 0x080fe200078c10ff */
[----:B------:R-:W-:Y:S01]  /*9e10*/  VIADD R2, R0, 0xd ;  /* 0x0000000d00027836 */ /* 0x000fe20000000000 */
[----:B------:R-:W-:Y:S01]  /*9e20*/  ULDC UR5, c[0x0][0x22c] ;  /* 0x00008b0000057ab9 */ /* 0x000fe20000000800 */
[----:B------:R1:W-:Y:S01]  /*9e30*/  @P4 STG.E desc[UR16][R130.64], R8 ;  /* 0x0000000882004986 */ /* 0x0003e2000c101910 */
[-C--:B------:R-:W-:Y:S01]  /*9e40*/  LEA.HI.X.SX32 R5, R14, R129.reuse, 0x2, P6 ;  /* 0x000000810e057211 */ /* 0x080fe200030f16ff */
[C---:B------:R-:W-:Y:S01]  /*9e50*/  VIADD R14, R7.reuse, UR4 ;  /* 0x00000004070e7c36 */ /* 0x040fe20008000000 */
[CC--:B------:R-:W-:Y:S02]  /*9e60*/  LEA R6, P6, R7.reuse, R128.reuse, 0x2 ;  /* 0x0000008007067211 */ /* 0x0c0fe400078c10ff */
[----:B------:R-:W-:Y:S01]  /*9e70*/  ISETP.LT.AND P4, PT, R2, UR5, !P0 ;  /* 0x0000000502007c0c */ /* 0x000fe2000c781270 */
[----:B------:R-:W-:Y:S01]  /*9e80*/  VIADD R2, R0, 0xe ;  /* 0x0000000e00027836 */ /* 0x000fe20000000000 */
[-C--:B------:R-:W-:Y:S01]  /*9e90*/  LEA.HI.X.SX32 R7, R7, R129.reuse, 0x2, P6 ;  /* 0x0000008107077211 */ /* 0x080fe200030f16ff */
[----:B------:R-:W-:Y:S01]  /*9ea0*/  ULDC UR5, c[0x0][0x22c] ;  /* 0x00008b0000057ab9 */ /* 0x000fe20000000800 */
[-C--:B--2---:R-:W-:Y:S01]  /*9eb0*/  LEA R12, P6, R14, R128.reuse, 0x2 ;  /* 0x000000800e0c7211 */ /* 0x084fe200078c10ff */
        /* <DEDUP_REMOVED lines=11> */
[C---:B-1----:R-:W-:Y:S01]  /*9f70*/  VIADD R8, R14.reuse, UR4 ;  /* 0x000000040e087c36 */ /* 0x042fe20008000000 */
[----:B--2---:R-:W-:-:S04]  /*9f80*/  LEA R4, P1, R14, R128, 0x2 ;  /* 0x000000800e047211 */ /* 0x004fc800078210ff */
[-C--:B------:R-:W-:Y:S02]  /*9f90*/  LEA.HI.X.SX32 R5, R14, R129.reuse, 0x2, P1 ;  /* 0x000000810e057211 */ /* 0x080fe400008f16ff */
[----:B------:R-:W-:Y:S01]  /*9fa0*/  ISETP.LT.AND P1, PT, R2, UR5, !P0 ;  /* 0x0000000502007c0c */ /* 0x000fe2000c721270 */
[----:B------:R-:W-:Y:S01]  /*9fb0*/  VIADD R2, R0, 0x11 ;  /* 0x0000001100027836 */ /* 0x000fe20000000000 */
[CC--:B-----5:R-:W-:Y:S01]  /*9fc0*/  LEA R6, P6, R8.reuse, R128.reuse, 0x2 ;  /* 0x0000008008067211 */ /* 0x0e0fe200078c10ff */
[C---:B------:R-:W-:Y:S01]  /*9fd0*/  VIADD R9, R8.reuse, UR4 ;  /* 0x0000000408097c36 */ /* 0x040fe20008000000 */
[----:B------:R-:W-:Y:S01]  /*9fe0*/  ULDC UR5, c[0x0][0x22c] ;  /* 0x00008b0000057ab9 */ /* 0x000fe20000000800 */
[----:B------:R1:W-:Y:S01]  /*9ff0*/  @P5 STG.E desc[UR16][R4.64], R10 ;  /* 0x0000000a04005986 */ /* 0x0003e2000c101910 */
[-C--:B------:R-:W-:Y:S01]  /*a000*/  LEA.HI.X.SX32 R7, R8, R129.reuse, 0x2, P6 ;  /* 0x0000008108077211 */ /* 0x080fe200030f16ff */
[C---:B---3--:R-:W-:Y:S01]  /*a010*/  VIADD R12, R9.reuse, UR4 ;  /* 0x00000004090c7c36 */ /* 0x048fe20008000000 */
        /* <DEDUP_REMOVED lines=11> */
[----:B------:R-:W-:Y:S01]  /*a0d0*/  VIADD R14, R10, UR4 ;  /* 0x000000040a0e7c36 */ /* 0x000fe20008000000 */
[-C--:B------:R-:W-:Y:S01]  /*a0e0*/  LEA.HI.X.SX32 R5, R12, R129.reuse, 0x2, P6 ;  /* 0x000000810c057211 */ /* 0x080fe200030f16ff */
[----:B------:R1:W-:Y:S01]  /*a0f0*/  @P3 STG.E desc[UR16][R8.64], R11 ;  /* 0x0000000b08003986 */ /* 0x0003e2000c101910 */
[-C--:B------:R-:W-:Y:S02]  /*a100*/  LEA R12, P6, R10, R128.reuse, 0x2 ;  /* 0x000000800a0c7211 */ /* 0x080fe400078c10ff */
        /* <DEDUP_REMOVED lines=11> */
[----:B------:R-:W-:Y:S01]  /*a1c0*/  @P1 STG.E desc[UR16][R12.64], R16 ;  /* 0x000000100c001986 */ /* 0x000fe2000c101910 */
        /* <DEDUP_REMOVED lines=9> */
[CC--:B------:R-:W-:Y:S01]  /*a260*/  LEA R8, P6, R9.reuse, R128.reuse, 0x2 ;  /* 0x0000008009087211 */ /* 0x0c0fe200078c10ff */
[----:B------:R-:W-:Y:S01]  /*a270*/  ULDC UR5, c[0x0][0x22c] ;  /* 0x00008b0000057ab9 */ /* 0x000fe20000000800 */
[C---:B---3--:R-:W-:Y:S01]  /*a280*/  VIADD R7, R9.reuse, UR4 ;  /* 0x0000000409077c36 */ /* 0x048fe20008000000 */
[----:B------:R1:W-:Y:S01]  /*a290*/  @P4 STG.E desc[UR16][R4.64], R17 ;  /* 0x0000001104004986 */ /* 0x0003e2000c101910 */
[-C--:B------:R-:W-:Y:S02]  /*a2a0*/  LEA.HI.X.SX32 R9, R9, R129.reuse, 0x2, P6 ;  /* 0x0000008109097211 */ /* 0x080fe400030f16ff */
[----:B------:R-:W-:Y:S01]  /*a2b0*/  ISETP.LT.AND P4, PT, R2, UR5, !P0 ;  /* 0x0000000502007c0c */ /* 0x000fe2000c781270 */
[C---:B------:R-:W-:Y:S01]  /*a2c0*/  VIADD R10, R7.reuse, UR4 ;  /* 0x00000004070a7c36 */ /* 0x040fe20008000000 */
[CC--:B------:R-:W-:Y:S01]  /*a2d0*/  LEA R6, P6, R7.reuse, R128.reuse, 0x2 ;  /* 0x0000008007067211 */ /* 0x0c0fe200078c10ff */
[----:B------:R-:W-:Y:S01]  /*a2e0*/  VIADD R2, R0, 0x18 ;  /* 0x0000001800027836 */ /* 0x000fe20000000000 */
[----:B------:R-:W-:Y:S01]  /*a2f0*/  ULDC UR5, c[0x0][0x22c] ;  /* 0x00008b0000057ab9 */ /* 0x000fe20000000800 */
[----:B------:R2:W-:Y:S01]  /*a300*/  @P3 STG.E desc[UR16][R8.64], R29 ;  /* 0x0000001d08003986 */ /* 0x0005e2000c101910 */
[-C--:B------:R-:W-:Y:S01]  /*a310*/  LEA.HI.X.SX32 R7, R7, R129.reuse, 0x2, P6 ;  /* 0x0000008107077211 */ /* 0x080fe200030f16ff */
[----:B------:R-:W-:Y:S01]  /*a320*/  VIADD R11, R10, UR4 ;  /* 0x000000040a0b7c36 */ /* 0x000fe20008000000 */
[----:B------:R-:W-:Y:S01]  /*a330*/  ISETP.LT.AND P3, PT, R2, UR5, !P0 ;  /* 0x0000000502007c0c */ /* 0x000fe2000c761270 */
[----:B------:R-:W-:Y:S01]  /*a340*/  VIADD R2, R0, 0x19 ;  /* 0x0000001900027836 */ /* 0x000fe20000000000 */
[C---:B-1----:R-:W-:Y:S01]  /*a350*/  LEA R4, P6, R10.reuse, R128, 0x2 ;  /* 0x000000800a047211 */ /* 0x042fe200078c10ff */
[----:B------:R-:W-:Y:S01]  /*a360*/  ULDC UR5, c[0x0][0x22c] ;  /* 0x00008b0000057ab9 */ /* 0x000fe20000000800 */
[----:B------:R-:W-:Y:S01]  /*a370*/  VIADD R12, R11, UR4 ;  /* 0x000000040b0c7c36 */ /* 0x000fe20008000000 */
[----:B------:R1:W-:Y:S01]  /*a380*/  @P2 STG.E desc[UR16][R6.64], R18 ;  /* 0x0000001206002986 */ /* 0x0003e2000c101910 */
[----:B------:R-:W-:-:S02]  /*a390*/  LEA.HI.X.SX32 R5, R10, R129, 0x2, P6 ;  /* 0x000000810a057211 */ /* 0x000fc400030f16ff */
        /* <DEDUP_REMOVED lines=18> */
[----:B--2---:R-:W-:-:S02]  /*a4c0*/  LEA R4, P4, R12, R128, 0x2 ;  /* 0x000000800c047211 */ /* 0x004fc400078810ff */
[----:B------:R-:W1:Y:S02]  /*a4d0*/  LDS.128 R16, [R3] ;  /* 0x0000000003107984 */ /* 0x000e640000000c00 */
[-C--:B------:R-:W-:Y:S02]  /*a4e0*/  LEA.HI.X.SX32 R5, R12, R129.reuse, 0x2, P4 ;  /* 0x000000810c057211 */ /* 0x080fe400020f16ff */
[----:B------:R-:W-:Y:S01]  /*a4f0*/  ISETP.LT.AND P4, PT, R2, UR5, !P0 ;  /* 0x0000000502007c0c */ /* 0x000fe2000c781270 */
[----:B------:R-:W-:Y:S01]  /*a500*/  VIADD R2, R0, 0x1d ;  /* 0x0000001d00027836 */ /* 0x000fe20000000000 */
[C---:B------:R-:W-:Y:S01]  /*a510*/  LEA R6, P6, R7.reuse, R128, 0x2 ;  /* 0x0000008007067211 */ /* 0x040fe200078c10ff */
[----:B------:R-:W-:Y:S01]  /*a520*/  ULDC UR5, c[0x0][0x22c] ;  /* 0x00008b0000057ab9 */ /* 0x000fe20000000800 */
[C---:B---3--:R-:W-:Y:S01]  /*a530*/  VIADD R9, R7.reuse, UR4 ;  /* 0x0000000407097c36 */ /* 0x048fe20008000000 */
[----:B------:R2:W-:Y:S01]  /*a540*/  @P3 STG.E desc[UR16][R4.64], R24 ;  /* 0x0000001804003986 */ /* 0x0005e2000c101910 */
[----:B------:R-:W-:-:S02]  /*a550*/  LEA.HI.X.SX32 R7, R7, R129, 0x2, P6 ;  /* 0x0000008107077211 */ /* 0x000fc400030f16ff */
        /* <DEDUP_REMOVED lines=10> */
[C---:B--2---:R-:W-:Y:S01]  /*a600*/  LEA R4, P6, R10.reuse, R128, 0x2 ;  /* 0x000000800a047211 */ /* 0x044fe200078c10ff */
        /* <DEDUP_REMOVED lines=9> */
[-C--:B---3--:R-:W-:Y:S01]  /*a6a0*/  LEA R6, P6, R12, R128.reuse, 0x2 ;  /* 0x000000800c067211 */ /* 0x088fe200078c10ff */
        /* <DEDUP_REMOVED lines=11> */
[C---:B--2---:R-:W-:Y:S01]  /*a760*/  VIADD R9, R12.reuse, UR4 ;  /* 0x000000040c097c36 */ /* 0x044fe20008000000 */
[----:B---3--:R-:W-:-:S04]  /*a770*/  LEA R4, P3, R12, R128, 0x2 ;  /* 0x000000800c047211 */ /* 0x008fc800078610ff */
[-C--:B------:R-:W-:Y:S02]  /*a780*/  LEA.HI.X.SX32 R5, R12, R129.reuse, 0x2, P3 ;  /* 0x000000810c057211 */ /* 0x080fe400018f16ff */
[----:B------:R-:W-:Y:S01]  /*a790*/  ISETP.LT.AND P3, PT, R2, UR5, !P0 ;  /* 0x0000000502007c0c */ /* 0x000fe2000c761270 */
[----:B------:R-:W-:Y:S01]  /*a7a0*/  VIADD R2, R0, 0x23 ;  /* 0x0000002300027836 */ /* 0x000fe20000000000 */
[CC--:B------:R-:W-:Y:S01]  /*a7b0*/  LEA R8, P6, R9.reuse, R128.reuse, 0x2 ;  /* 0x0000008009087211 */ /* 0x0c0fe200078c10ff */
[----:B------:R-:W-:Y:S01]  /*a7c0*/  ULDC UR5, c[0x0][0x22c] ;  /* 0x00008b0000057ab9 */ /* 0x000fe20000000800 */
[C---:B-----5:R-:W-:Y:S01]  /*a7d0*/  VIADD R7, R9.reuse, UR4 ;  /* 0x0000000409077c36 */ /* 0x060fe20008000000 */
        /* <DEDUP_REMOVED lines=493> */
[----:B--2---:R-:W-:Y:S01]  /*c6b0*/  VIADD R9, R12, UR4 ;  /* 0x000000040c097c36 */ /* 0x004fe20008000000 */
[----:B------:R-:W-:Y:S01]  /*c6c0*/  ULDC UR5, c[0x0][0x22c] ;  /* 0x00008b0000057ab9 */ /* 0x000fe20000000800 */
[----:B------:R2:W-:Y:S01]  /*c6d0*/  @P1 STG.E desc[UR16][R6.64], R118 ;  /* 0x0000007606001986 */ /* 0x0005e2000c101910 */
[----:B------:R-:W-:Y:S01]  /*c6e0*/  VIADD R2, R0, 0x6a ;  /* 0x0000006a00027836 */ /* 0x000fe20000000000 */
[----:B---3--:R-:W-:-:S02]  /*c6f0*/  LEA R4, P1, R12, R128, 0x2 ;  /* 0x000000800c047211 */ /* 0x008fc400078210ff */
[CC--:B------:R-:W-:Y:S02]  /*c700*/  LEA R8, P6, R9.reuse, R128.reuse, 0x2 ;  /* 0x0000008009087211 */ /* 0x0c0fe400078c10ff */
[-C--:B------:R-:W-:Y:S02]  /*c710*/  LEA.HI.X.SX32 R5, R12, R129.reuse, 0x2, P1 ;  /* 0x000000810c057211 */ /* 0x080fe400008f16ff */
[----:B------:R-:W-:Y:S01]  /*c720*/  ISETP.LT.AND P1, PT, R2, UR5, !P0 ;  /* 0x0000000502007c0c */ /* 0x000fe2000c721270 */
[----:B------:R-:W-:Y:S01]  /*c730*/  VIADD R2, R0, 0x6b ;  /* 0x0000006b00027836 */ /* 0x000fe20000000000 */
[----:B------:R-:W-:Y:S01]  /*c740*/  ULDC UR5, c[0x0][0x22c] ;  /* 0x00008b0000057ab9 */ /* 0x000fe20000000800 */
[----:B------:R3:W-:Y:S01]  /*c750*/  @P5 STG.E desc[UR16][R4.64], R75 ;  /* 0x0000004b04005986 */ /* 0x0007e2000c101910 */
[C---:B--2---:R-:W-:Y:S01]  /*c760*/  VIADD R7, R9.reuse, UR4 ;  /* 0x0000000409077c36 */ /* 0x044fe20008000000 */
[-C--:B------:R-:W-:Y:S02]  /*c770*/  LEA.HI.X.SX32 R9, R9, R129.reuse, 0x2, P6 ;  /* 0x0000008109097211 */ /* 0x080fe400030f16ff */
[----:B------:R-:W-:Y:S01]  /*c780*/  ISETP.LT.AND P5, PT, R2, UR5, !P0 ;  /* 0x0000000502007c0c */ /* 0x000fe2000c7a1270 */
[C---:B------:R-:W-:Y:S01]  /*c790*/  VIADD R10, R7.reuse, UR4 ;  /* 0x00000004070a7c36 */ /* 0x040fe20008000000 */
[CC--:B------:R-:W-:Y:S01]  /*c7a0*/  LEA R6, P6, R7.reuse, R128.reuse, 0x2 ;  /* 0x0000008007067211 */ /* 0x0c0fe200078c10ff */
[----:B------:R-:W-:Y:S01]  /*c7b0*/  VIADD R2, R0, 0x6c ;  /* 0x0000006c00027836 */ /* 0x000fe20000000000 */
[----:B------:R-:W-:Y:S01]  /*c7c0*/  ULDC UR5, c[0x0][0x22c] ;  /* 0x00008b0000057ab9 */ /* 0x000fe20000000800 */
[C---:B------:R-:W-:Y:S01]  /*c7d0*/  VIADD R11, R10.reuse, UR4 ;  /* 0x000000040a0b7c36 */ /* 0x040fe20008000000 */
[-C--:B------:R-:W-:Y:S01]  /*c7e0*/  LEA.HI.X.SX32 R7, R7, R129.reuse, 0x2, P6 ;  /* 0x0000008107077211 */ /* 0x080fe200030f16ff */
[----:B------:R2:W-:Y:S01]  /*c7f0*/  @P4 STG.E desc[UR16][R8.64], R119 ;  /* 0x0000007708004986 */ /* 0x0005e2000c101910 */
[-C--:B---3--:R-:W-:Y:S01]  /*c800*/  LEA R4, P6, R10, R128.reuse, 0x2 ;  /* 0x000000800a047211 */ /* 0x088fe200078c10ff */
[C---:B------:R-:W-:Y:S01]  /*c810*/  VIADD R12, R11.reuse, UR4 ;  /* 0x000000040b0c7c36 */ /* 0x040fe20008000000 */
[----:B------:R-:W-:Y:S01]  /*c820*/  ISETP.LT.AND P4, PT, R2, UR5, !P0 ;  /* 0x0000000502007c0c */ /* 0x000fe2000c781270 */
[----:B------:R-:W-:Y:S01]  /*c830*/  VIADD R2, R0, 0x6d ;  /* 0x0000006d00027836 */ /* 0x000fe20000000000 */
[-C--:B------:R-:W-:Y:S01]  /*c840*/  LEA.HI.X.SX32 R5, R10, R129.reuse, 0x2, P6 ;  /* 0x000000810a057211 */ /* 0x080fe200030f16ff */
[----:B------:R-:W-:Y:S01]  /*c850*/  ULDC UR5, c[0x0][0x22c] ;  /* 0x00008b0000057ab9 */ /* 0x000fe20000000800 */
[CC--:B------:R-:W-:Y:S01]  /*c860*/  LEA R10, P6, R11.reuse, R128.reuse, 0x2 ;  /* 0x000000800b0a7211 */ /* 0x0c0fe200078c10ff */
[----:B------:R3:W-:Y:S01]  /*c870*/  @P3 STG.E desc[UR16][R6.64], R76 ;  /* 0x0000004c06003986 */ /* 0x0007e2000c101910 */
        /* <DEDUP_REMOVED lines=13> */
[----:B---3--:R-:W-:Y:S01]  /*c950*/  VIADD R7, R12, UR4 ;  /* 0x000000040c077c36 */ /* 0x008fe20008000000 */
[----:B------:R-:W-:Y:S01]  /*c960*/  ULDC UR5, c[0x0][0x22c] ;  /* 0x00008b0000057ab9 */ /* 0x000fe20000000800 */
[----:B------:R3:W-:Y:S01]  /*c970*/  @P5 STG.E desc[UR16][R8.64], R121 ;  /* 0x0000007908005986 */ /* 0x0007e2000c101910 */
[----:B------:R-:W-:Y:S01]  /*c980*/  VIADD R2, R0, 0x70 ;  /* 0x0000007000027836 */ /* 0x000fe20000000000 */
[----:B--2---:R-:W-:-:S02]  /*c990*/  LEA R4, P5, R12, R128, 0x2 ;  /* 0x000000800c047211 */ /* 0x004fc400078a10ff */
[CC--:B------:R-:W-:Y:S02]  /*c9a0*/  LEA R6, P6, R7.reuse, R128.reuse, 0x2 ;  /* 0x0000008007067211 */ /* 0x0c0fe400078c10ff */
[-C--:B------:R-:W-:Y:S02]  /*c9b0*/  LEA.HI.X.SX32 R5, R12, R129.reuse, 0x2, P5 ;  /* 0x000000810c057211 */ /* 0x080fe400028f16ff */
[----:B------:R-:W-:Y:S01]  /*c9c0*/  ISETP.LT.AND P5, PT, R2, UR5, !P0 ;  /* 0x0000000502007c0c */ /* 0x000fe2000c7a1270 */
[----:B------:R-:W-:Y:S01]  /*c9d0*/  VIADD R2, R0, 0x71 ;  /* 0x0000007100027836 */ /* 0x000fe20000000000 */
[----:B------:R-:W-:Y:S01]  /*c9e0*/  ULDC UR5, c[0x0][0x22c] ;  /* 0x00008b0000057ab9 */ /* 0x000fe20000000800 */
[----:B------:R2:W-:Y:S01]  /*c9f0*/  @P4 STG.E desc[UR16][R4.64], R78 ;  /* 0x0000004e04004986 */ /* 0x0005e2000c101910 */
[C---:B---3--:R-:W-:Y:S01]  /*ca00*/  VIADD R9, R7.reuse, UR4 ;  /* 0x0000000407097c36 */ /* 0x048fe20008000000 */
        /* <DEDUP_REMOVED lines=9> */
[-C--:B--2---:R-:W-:Y:S01]  /*caa0*/  LEA R4, P6, R10, R128.reuse, 0x2 ;  /* 0x000000800a047211 */ /* 0x084fe200078c10ff */
[C---:B------:R-:W-:Y:S01]  /*cab0*/  VIADD R12, R11.reuse, UR4 ;  /* 0x000000040b0c7c36 */ /* 0x040fe20008000000 */
[----:B------:R-:W-:Y:S01]  /*cac0*/  ISETP.LT.AND P3, PT, R2, UR5, !P0 ;  /* 0x0000000502007c0c */ /* 0x000fe2000c761270 */
[----:B------:R-:W-:Y:S01]  /*cad0*/  VIADD R2, R0, 0x73 ;  /* 0x0000007300027836 */ /* 0x000fe20000000000 */
[-C--:B------:R-:W-:Y:S01]  /*cae0*/  LEA.HI.X.SX32 R5, R10, R129.reuse, 0x2, P6 ;  /* 0x000000810a057211 */ /* 0x080fe200030f16ff */
[----:B------:R-:W-:Y:S01]  /*caf0*/  ULDC UR5, c[0x0][0x22c] ;  /* 0x00008b0000057ab9 */ /* 0x000fe20000000800 */
[CC--:B------:R-:W-:Y:S01]  /*cb00*/  LEA R10, P6, R11.reuse, R128.reuse, 0x2 ;  /* 0x000000800b0a7211 */ /* 0x0c0fe200078c10ff */
[----:B------:R-:W-:Y:S01]  /*cb10*/  @P2 STG.E desc[UR16][R8.64], R79 ;  /* 0x0000004f08002986 */ /* 0x000fe2000c101910 */
        /* <DEDUP_REMOVED lines=13> */
[----:B------:R-:W-:Y:S01]  /*cbf0*/  VIADD R13, R12, UR4 ;  /* 0x000000040c0d7c36 */ /* 0x000fe20008000000 */
[----:B------:R-:W-:Y:S01]  /*cc00*/  ULDC UR5, c[0x0][0x22c] ;  /* 0x00008b0000057ab9 */ /* 0x000fe20000000800 */
[----:B----4-:R3:W-:Y:S01]  /*cc10*/  @P4 STG.E desc[UR16][R6.64], R124 ;  /* 0x0000007c06004986 */ /* 0x0107e2000c101910 */
[----:B------:R-:W-:Y:S01]  /*cc20*/  VIADD R2, R0, 0x76 ;  /* 0x0000007600027836 */ /* 0x000fe20000000000 */
[----:B--2---:R-:W-:-:S02]  /*cc30*/  LEA R4, P4, R12, R128, 0x2 ;  /* 0x000000800c047211 */ /* 0x004fc400078810ff */
[CC--:B------:R-:W-:Y:S02]  /*cc40*/  LEA R8, P6, R13.reuse, R128.reuse, 0x2 ;  /* 0x000000800d087211 */ /* 0x0c0fe400078c10ff */
[-C--:B------:R-:W-:Y:S02]  /*cc50*/  LEA.HI.X.SX32 R5, R12, R129.reuse, 0x2, P4 ;  /* 0x000000810c057211 */ /* 0x080fe400020f16ff */
[CC--:B------:R-:W-:Y:S01]  /*cc60*/  LEA.HI.X.SX32 R9, R13.reuse, R129.reuse, 0x2, P6 ;  /* 0x000000810d097211 */ /* 0x0c0fe200030f16ff */
[----:B------:R-:W-:Y:S01]  /*cc70*/  VIADD R13, R13, UR4 ;  /* 0x000000040d0d7c36 */ /* 0x000fe20008000000 */
[----:B------:R-:W-:Y:S01]  /*cc80*/  ISETP.LT.AND P4, PT, R2, UR5, !P0 ;  /* 0x0000000502007c0c */ /* 0x000fe2000c781270 */
[----:B------:R-:W-:Y:S01]  /*cc90*/  VIADD R2, R0, 0x77 ;  /* 0x0000007700027836 */ /* 0x000fe20000000000 */
[----:B------:R-:W-:Y:S01]  /*cca0*/  ULDC UR5, c[0x0][0x22c] ;  /* 0x00008b0000057ab9 */ /* 0x000fe20000000800 */
[----:B------:R2:W-:Y:S01]  /*ccb0*/  @P3 STG.E desc[UR16][R4.64], R81 ;  /* 0x0000005104003986 */ /* 0x0005e2000c101910 */
[CC--:B---3--:R-:W-:Y:S01]  /*ccc0*/  LEA R6, P6, R13.reuse, R128.reuse, 0x2 ;  /* 0x000000800d067211 */ /* 0x0c8fe200078c10ff */
[C---:B------:R-:W-:Y:S01]  /*ccd0*/  VIADD R10, R13.reuse, UR4 ;  /* 0x000000040d0a7c36 */ /* 0x040fe20008000000 */
[----:B------:R-:W-:Y:S01]  /*cce0*/  ISETP.LT.AND P3, PT, R2, UR5, !P0 ;  /* 0x0000000502007c0c */ /* 0x000fe2000c761270 */
[----:B------:R-:W-:Y:S01]  /*ccf0*/  VIADD R2, R0, 0x78 ;  /* 0x0000007800027836 */ /* 0x000fe20000000000 */
[-C--:B------:R-:W-:Y:S01]  /*cd00*/  LEA.HI.X.SX32 R7, R13, R129.reuse, 0x2, P6 ;  /* 0x000000810d077211 */ /* 0x080fe200030f16ff */
[----:B------:R-:W-:Y:S01]  /*cd10*/  ULDC UR5, c[0x0][0x22c] ;  /* 0x00008b0000057ab9 */ /* 0x000fe20000000800 */
[----:B------:R-:W-:Y:S01]  /*cd20*/  VIADD R11, R10, UR4 ;  /* 0x000000040a0b7c36 */ /* 0x000fe20008000000 */
[----:B------:R3:W-:Y:S01]  /*cd30*/  @P2 STG.E desc[UR16][R8.64], R125 ;  /* 0x0000007d08002986 */ /* 0x0007e2000c101910 */
[----:B------:R-:W-:Y:S01]  /*cd40*/  ISETP.LT.AND P2, PT, R2, UR5, !P0 ;  /* 0x0000000502007c0c */ /* 0x000fe2000c741270 */
[----:B------:R-:W-:Y:S01]  /*cd50*/  VIADD R2, R0, 0x79 ;  /* 0x0000007900027836 */ /* 0x000fe20000000000 */
[----:B------:R-:W-:Y:S01]  /*cd60*/  ULDC UR5, c[0x0][0x22c] ;  /* 0x00008b0000057ab9 */ /* 0x000fe20000000800 */
[-C--:B--2---:R-:W-:Y:S01]  /*cd70*/  LEA R4, P6, R10, R128.reuse, 0x2 ;  /* 0x000000800a047211 */ /* 0x084fe200078c10ff */
[C---:B------:R-:W-:Y:S01]  /*cd80*/  VIADD R12, R11.reuse, UR4 ;  /* 0x000000040b0c7c36 */ /* 0x040fe20008000000 */
[----:B------:R2:W-:Y:S01]  /*cd90*/  @P1 STG.E desc[UR16][R6.64], R82 ;  /* 0x0000005206001986 */ /* 0x0005e2000c101910 */
[----:B------:R-:W-:Y:S01]  /*cda0*/  ISETP.LT.AND P1, PT, R2, UR5, !P0 ;  /* 0x0000000502007c0c */ /* 0x000fe2000c721270 */
[----:B------:R-:W-:Y:S01]  /*cdb0*/  VIADD R2, R0, 0x7a ;  /* 0x0000007a00027836 */ /* 0x000fe20000000000 */
[----:B------:R-:W-:Y:S01]  /*cdc0*/  LEA.HI.X.SX32 R5, R10, R129, 0x2, P6 ;  /* 0x000000810a057211 */ /* 0x000fe200030f16ff */
[----:B------:R-:W-:Y:S01]  /*cdd0*/  ULDC UR5, c[0x0][0x22c] ;  /* 0x00008b0000057ab9 */ /* 0x000fe20000000800 */
[----:B---3--:R-:W-:-:S03]  /*cde0*/  LEA R8, P6, R11, R128, 0x2 ;  /* 0x000000800b087211 */ /* 0x008fc600078c10ff */
[----:B------:R3:W-:Y:S01]  /*cdf0*/  @P5 STG.E desc[UR16][R4.64], R126 ;  /* 0x0000007e04005986 */ /* 0x0007e2000c101910 */
[----:B------:R-:W-:Y:S01]  /*ce00*/  ISETP.LT.AND P5, PT, R2, UR5, !P0 ;  /* 0x0000000502007c0c */ /* 0x000fe2000c7a1270 */
[----:B------:R-:W-:Y:S01]  /*ce10*/  VIADD R2, R0, 0x7b ;  /* 0x0000007b00027836 */ /* 0x000fe20000000000 */
[-C--:B------:R-:W-:Y:S01]  /*ce20*/  LEA.HI.X.SX32 R9, R11, R129.reuse, 0x2, P6 ;  /* 0x000000810b097211 */ /* 0x080fe200030f16ff */
[----:B------:R-:W-:Y:S01]  /*ce30*/  ULDC UR5, c[0x0][0x22c] ;  /* 0x00008b0000057ab9 */ /* 0x000fe20000000800 */
[-C--:B------:R-:W-:Y:S01]  /*ce40*/  LEA R10, P6, R12, R128.reuse, 0x2 ;  /* 0x000000800c0a7211 */ /* 0x080fe200078c10ff */
[----:B--2---:R-:W-:Y:S02]  /*ce50*/  VIADD R6, R0, 0x7d ;  /* 0x0000007d00067836 */ /* 0x004fe40000000000 */
[----:B------:R2:W-:Y:S01]  /*ce60*/  @P4 STG.E desc[UR16][R8.64], R83 ;  /* 0x0000005308004986 */ /* 0x0005e2000c101910 */
[C---:B------:R-:W-:Y:S01]  /*ce70*/  LEA.HI.X.SX32 R11, R12.reuse, R129, 0x2, P6 ;  /* 0x000000810c0b7211 */ /* 0x040fe200030f16ff */
[----:B------:R-:W-:Y:S01]  /*ce80*/  VIADD R12, R12, UR4 ;  /* 0x000000040c0c7c36 */ /* 0x000fe20008000000 */
[----:B------:R-:W-:Y:S01]  /*ce90*/  ISETP.LT.AND P4, PT, R2, UR5, !P0 ;  /* 0x0000000502007c0c */ /* 0x000fe2000c781270 */
[----:B---3--:R-:W-:Y:S01]  /*cea0*/  VIADD R4, R0, 0x7c ;  /* 0x0000007c00047836 */ /* 0x008fe20000000000 */
[----:B------:R-:W-:Y:S01]  /*ceb0*/  ULDC UR5, c[0x0][0x22c] ;  /* 0x00008b0000057ab9 */ /* 0x000fe20000000800 */
[C---:B------:R-:W-:Y:S01]  /*cec0*/  VIADD R5, R12.reuse, UR4 ;  /* 0x000000040c057c36 */ /* 0x040fe20008000000 */
[----:B------:R3:W-:Y:S01]  /*ced0*/  @P3 STG.E desc[UR16][R10.64], R127 ;  /* 0x0000007f0a003986 */ /* 0x0007e2000c101910 */
[----:B------:R-:W-:-:S02]  /*cee0*/  LEA R2, P3, R12, R128, 0x2 ;  /* 0x000000800c027211 */ /* 0x000fc400078610ff */
[----:B------:R-:W-:Y:S02]  /*cef0*/  VIADD R7, R5, UR4 ;  /* 0x0000000405077c36 */ /* 0x000fe40008000000 */
[-C--:B------:R-:W-:Y:S01]  /*cf00*/  LEA.HI.X.SX32 R3, R12, R129.reuse, 0x2, P3 ;  /* 0x000000810c037211 */ /* 0x080fe200018f16ff */
[----:B------:R-:W-:Y:S01]  /*cf10*/  VIADD R12, R0, 0x7e ;  /* 0x0000007e000c7836 */ /* 0x000fe20000000000 */
[----:B------:R-:W-:Y:S01]  /*cf20*/  ISETP.LT.AND P3, PT, R4, UR5, !P0 ;  /* 0x0000000504007c0c */ /* 0x000fe2000c761270 */
[----:B--2---:R-:W-:Y:S01]  /*cf30*/  VIADD R9, R7, UR4 ;  /* 0x0000000407097c36 */ /* 0x004fe20008000000 */
[-C--:B------:R-:W-:Y:S01]  /*cf40*/  LEA R4, P6, R5, R128.reuse, 0x2 ;  /* 0x0000008005047211 */ /* 0x080fe200078c10ff */
[----:B------:R-:W-:Y:S01]  /*cf50*/  ULDC UR5, c[0x0][0x22c] ;  /* 0x00008b0000057ab9 */ /* 0x000fe20000000800 */
[----:B------:R2:W-:Y:S01]  /*cf60*/  @P2 STG.E desc[UR16][R2.64], R84 ;  /* 0x0000005402002986 */ /* 0x0005e2000c101910 */
[----:B---3--:R-:W-:Y:S01]  /*cf70*/  VIADD R11, R9, UR4 ;  /* 0x00000004090b7c36 */ /* 0x008fe20008000000 */
[-C--:B------:R-:W-:Y:S01]  /*cf80*/  LEA.HI.X.SX32 R5, R5, R129.reuse, 0x2, P6 ;  /* 0x0000008105057211 */ /* 0x080fe200030f16ff */
[----:B------:R-:W-:Y:S01]  /*cf90*/  VIADD R0, R0, 0x7f ;  /* 0x0000007f00007836 */ /* 0x000fe20000000000 */
[----:B------:R-:W-:Y:S01]  /*cfa0*/  ISETP.LT.AND P2, PT, R6, UR5, !P0 ;  /* 0x0000000506007c0c */ /* 0x000fe2000c741270 */
[----:B------:R-:W-:Y:S01]  /*cfb0*/  VIADD R13, R11, UR4 ;  /* 0x000000040b0d7c36 */ /* 0x000fe20008000000 */
[-C--:B------:R-:W-:Y:S01]  /*cfc0*/  LEA R8, P6, R9, R128.reuse, 0x2 ;  /* 0x0000008009087211 */ /* 0x080fe200078c10ff */
[----:B-1----:R1:W-:Y:S01]  /*cfd0*/  @P1 STG.E desc[UR16][R4.64], R16 ;  /* 0x0000001004001986 */ /* 0x0023e2000c101910 */
[----:B------:R-:W-:Y:S01]  /*cfe0*/  LEA R6, P1, R7, R128, 0x2 ;  /* 0x0000008007067211 */ /* 0x000fe200078210ff */
[----:B------:R-:W-:Y:S01]  /*cff0*/  VIADD R14, R13, UR4 ;  /* 0x000000040d0e7c36 */ /* 0x000fe20008000000 */
[----:B------:R-:W-:-:S02]  /*d000*/  LEA.HI.X.SX32 R9, R9, R129, 0x2, P6 ;  /* 0x0000008109097211 */ /* 0x000fc400030f16ff */
[-C--:B------:R-:W-:Y:S01]  /*d010*/  LEA.HI.X.SX32 R7, R7, R129.reuse, 0x2, P1 ;  /* 0x0000008107077211 */ /* 0x080fe200008f16ff */
[----:B------:R-:W-:Y:S01]  /*d020*/  VIADD R15, R14, UR4 ;  /* 0x000000040e0f7c36 */ /* 0x000fe20008000000 */
[-C--:B--2---:R-:W-:Y:S01]  /*d030*/  LEA R2, P6, R11, R128.reuse, 0x2 ;  /* 0x000000800b027211 */ /* 0x084fe200078c10ff */
[----:B------:R-:W-:Y:S01]  /*d040*/  ULDC UR4, c[0x0][0x22c] ;  /* 0x00008b0000047ab9 */ /* 0x000fe20000000800 */
[-C--:B------:R-:W-:Y:S01]  /*d050*/  LEA R10, P1, R13, R128.reuse, 0x2 ;  /* 0x000000800d0a7211 */ /* 0x080fe200078210ff */
[----:B------:R2:W-:Y:S01]  /*d060*/  @P5 STG.E desc[UR16][R6.64], R85 ;  /* 0x0000005506005986 */ /* 0x0005e2000c101910 */
[-C--:B------:R-:W-:Y:S02]  /*d070*/  LEA.HI.X.SX32 R3, R11, R129.reuse, 0x2, P6 ;  /* 0x000000810b037211 */ /* 0x080fe400030f16ff */
[----:B------:R-:W-:Y:S01]  /*d080*/  LEA.HI.X.SX32 R11, R13, R129, 0x2, P1 ;  /* 0x000000810d0b7211 */ /* 0x000fe200008f16ff */
[----:B------:R2:W-:Y:S01]  /*d090*/  @P4 STG.E desc[UR16][R8.64], R17 ;  /* 0x0000001108004986 */ /* 0x0005e2000c101910 */
[----:B------:R-:W-:Y:S01]  /*d0a0*/  ISETP.LT.AND P1, PT, R12, UR4, !P0 ;  /* 0x000000040c007c0c */ /* 0x000fe2000c721270 */
[----:B------:R-:W-:Y:S01]  /*d0b0*/  ULDC UR4, c[0x0][0x22c] ;  /* 0x00008b0000047ab9 */ /* 0x000fe20000000800 */
[----:B-1----:R-:W-:Y:S01]  /*d0c0*/  LEA R4, P6, R15, R128, 0x2 ;  /* 0x000000800f047211 */ /* 0x002fe200078c10ff */
[----:B------:R2:W-:Y:S01]  /*d0d0*/  @P3 STG.E desc[UR16][R2.64], R86 ;  /* 0x0000005602003986 */ /* 0x0005e2000c101910 */
[----:B------:R-:W-:-:S02]  /*d0e0*/  ISETP.LT.AND P0, PT, R0, UR4, !P0 ;  /* 0x0000000400007c0c */ /* 0x000fc4000c701270 */
[----:B------:R-:W-:Y:S01]  /*d0f0*/  LEA.HI.X.SX32 R5, R15, R129, 0x2, P6 ;  /* 0x000000810f057211 */ /* 0x000fe200030f16ff */
[----:B------:R2:W-:Y:S01]  /*d100*/  @P2 STG.E desc[UR16][R10.64], R18 ;  /* 0x000000120a002986 */ /* 0x0005e2000c101910 */
[----:B------:R-:W-:-:S04]  /*d110*/  LEA R128, P6, R14, R128, 0x2 ;  /* 0x000000800e807211 */ /* 0x000fc800078c10ff */
[----:B------:R-:W-:-:S05]  /*d120*/  LEA.HI.X.SX32 R129, R14, R129, 0x2, P6 ;  /* 0x000000810e817211 */ /* 0x000fca00030f16ff */
[----:B------:R2:W-:Y:S01]  /*d130*/  @P1 STG.E desc[UR16][R128.64], R87 ;  /* 0x0000005780001986 */ /* 0x0005e2000c101910 */
[----:B------:R-:W-:Y:S05]  /*d140*/  @!P0 EXIT ;  /* 0x000000000000894d */ /* 0x000fea0003800000 */
[----:B------:R-:W-:Y:S01]  /*d150*/  STG.E desc[UR16][R4.64], R19 ;  /* 0x0000001304007986 */ /* 0x000fe2000c101910 */
[----:B------:R-:W-:Y:S05]  /*d160*/  EXIT ;  /* 0x000000000000794d */ /* 0x000fea0003800000 */
.L_x_2:
[----:B------:R-:W-:-:S00]  /*d170*/  BRA `(.L_x_2) ;  /* 0xfffffffc00fc7947 */ /* 0x000fc0000383ffff */
[----:B------:R-:W-:-:S00]  /*d180*/  NOP ;  /* 0x0000000000007918 */ /* 0x000fc00000000000 */
[----:B------:R-:W-:-:S00]  /*d190*/  NOP ;  /* 0x0000000000007918 */ /* 0x000fc00000000000 */
[----:B------:R-:W-:-:S00]  /*d1a0*/  NOP ;  /* 0x0000000000007918 */ /* 0x000fc00000000000 */
[----:B------:R-:W-:-:S00]  /*d1b0*/  NOP ;  /* 0x0000000000007918 */ /* 0x000fc00000000000 */
[----:B------:R-:W-:-:S00]  /*d1c0*/  NOP ;  /* 0x0000000000007918 */ /* 0x000fc00000000000 */
[----:B------:R-:W-:-:S00]  /*d1d0*/  NOP ;  /* 0x0000000000007918 */ /* 0x000fc00000000000 */
[----:B------:R-:W-:-:S00]  /*d1e0*/  NOP ;  /* 0x0000000000007918 */ /* 0x000fc00000000000 */
[----:B------:R-:W-:-:S00]  /*d1f0*/  NOP ;  /* 0x0000000000007918 */ /* 0x000fc00000000000 */
.L_x_3:


//--------------------- .nv.shared.matmul_kernel  --------------------------
	.section	.nv.shared.matmul_kernel,"aw",@nobits
	.sectionflags	@""
	.align	16
	.zero		1024


//--------------------- .nv.shared.reserved.0     --------------------------
	.section	.nv.shared.reserved.0,"aw",@nobits
	.weak		__nv_reservedSMEM_offset_0_alias
	.size		__nv_reservedSMEM_offset_0_alias, 0, 0
	.other		__nv_reservedSMEM_offset_0_alias,@"STO_CUDA_RESERVED_SHARED STV_DEFAULT"
__nv_reservedSMEM_offset_0_alias:
	.zero		0


//--------------------- .nv.constant0.matmul_kernel --------------------------
	.section	.nv.constant0.matmul_kernel,"a",@progbits
	.sectionflags	@""
	.align	4
.nv.constant0.matmul_kernel:
	.zero		608


//--------------------- SYMBOLS --------------------------

	.type		.nv.reservedSmem.offset0,@object
	.size		.nv.reservedSmem.offset0,0x4
